// auto-generated by cutlass_sweep.conv — config: {"arch": "sm_90", "cluster_m": 2, "cluster_n": 1, "conv_kind": "fprop", "dtype": "e4m3", "ndim": 2, "tile_k": 32, "tile_m": 256, "tile_n": 64}
#include "cutlass/cutlass.h"
#include "cute/tensor.hpp"
#include "cutlass/kernel_hardware_info.hpp"
#include "cutlass/conv/convolution.h"
#include "cutlass/conv/dispatch_policy.hpp"
#include "cutlass/conv/collective/collective_builder.hpp"
#include "cutlass/conv/kernel/conv_universal.hpp"
#include "cutlass/conv/device/conv_universal_adapter.hpp"
#include "cutlass/epilogue/collective/collective_builder.hpp"

using namespace cute;
using Elem = cutlass::float_e4m3_t;
using Acc  = float;
using LayoutAB = cutlass::layout::TensorNHWC;
using LayoutC  = cutlass::layout::TensorNHWC;
constexpr auto ConvOp = cutlass::conv::Operator::kFprop;
using TileShape    = Shape<_256, _64, Shape<_32>>;
using ClusterShape = Shape<_2, _1, _1>;

using CollectiveEpilogue = typename cutlass::epilogue::collective::CollectiveBuilder<
    cutlass::arch::Sm90, cutlass::arch::OpClassTensorOp,
    TileShape, ClusterShape,
    cutlass::epilogue::collective::EpilogueTileAuto,
    Acc, Acc,
    Elem, LayoutC, 128 / cutlass::sizeof_bits<Elem>::value,
    Elem, LayoutC, 128 / cutlass::sizeof_bits<Elem>::value,
    cutlass::epilogue::collective::EpilogueScheduleAuto
  >::CollectiveOp;

using CollectiveMainloop = typename cutlass::conv::collective::CollectiveBuilder<
    cutlass::arch::Sm90, cutlass::arch::OpClassTensorOp, ConvOp,
    Elem, LayoutAB, 128 / cutlass::sizeof_bits<Elem>::value,
    Elem, LayoutAB, 128 / cutlass::sizeof_bits<Elem>::value,
    Acc,
    TileShape, ClusterShape,
    cutlass::conv::collective::StageCountAutoCarveout<
        static_cast<int>(sizeof(typename CollectiveEpilogue::SharedStorage))>,
    cutlass::conv::collective::KernelScheduleAuto
  >::CollectiveOp;

using ProblemShape = cutlass::conv::ConvProblemShape<
    ConvOp, CollectiveMainloop::DispatchPolicy::NumSpatialDimensions>;
using ConvKernel = cutlass::conv::kernel::ConvUniversal<
    ProblemShape, CollectiveMainloop, CollectiveEpilogue>;
using Conv = cutlass::conv::device::ConvUniversalAdapter<ConvKernel>;

auto* _anchor = &cutlass::device_kernel<ConvKernel>;


// ===== COMPILED SASS (sm_90a) =====

	.target	sm_90a

	.elftype	@"ET_EXEC"


//--------------------- .note.nv.tkinfo           --------------------------
	.section	.note.nv.tkinfo,"",@"SHT_NOTE"
	.sectionflags	@"SHF_NOTE_NV_TKINFO"
	.tkinfo
        /*0018*/ 	.word	0x00000002
        /*0030*/ 	.string	""
        /*0030*/ 	.string	"ptxas"
        /*0030*/ 	.string	"Cuda compilation tools, release 13.0, V13.0.88"
        /*0030*/ 	.string	"Build cuda_13.0.r13.0/compiler.36424714_0"
        /*0030*/ 	.string	"-arch sm_90a -m 64 "



//--------------------- .note.nv.cuinfo           --------------------------
	.section	.note.nv.cuinfo,"",@"SHT_NOTE"
	.sectionflags	@"SHF_NOTE_NV_CUINFO"
        /*0018*/ 	.short	0x0002
        /*001a*/ 	.short	0x005a
        /*001c*/ 	.short	0x0082
	.zero		2


//--------------------- .nv.info                  --------------------------
	.section	.nv.info,"",@"SHT_CUDA_INFO"
	.align	4


	//----- nvinfo : EIATTR_REGCOUNT
	.align		4
        /*0000*/ 	.byte	0x04, 0x2f
        /*0002*/ 	.short	(.L_12 - .L_11)
	.align		4
.L_11:
        /*0004*/ 	.word	index@(_ZN7cutlass13device_kernelINS_4conv6kernel13ConvUniversalINS1_16ConvProblemShapeILNS1_8OperatorE0ELi2EEENS1_10collective14CollectiveConvINS1_46MainloopSm90TmaGmmaWarpSpecializedImplicitGemmILS5_0ELi22ELi2EN4cute5tupleIJNSA_1CILi2EEENSC_ILi1EEESE_EEENS1_36KernelImplicitTmaWarpSpecializedSm90ELi1EEENSB_IJNSC_ILi256EEENSC_ILi64EEENSB_IJNSC_ILi32EEEEEEEEENS_12float_e4m3_tESN_NSA_8TiledMMAINSA_8MMA_AtomIJNSA_4SM904GMMA30MMA_64x64x32_F32E4M3E4M3_SS_TNILNSR_7ScaleInE1ELST_1EEEEEENSA_6LayoutINSB_IJSE_SE_SE_EEENSB_IJNSC_ILi0EEESY_SY_EEEEENSB_IJNSA_10UnderscoreES11_S11_EEEEENS7_6detail26Sm90ImplicitGemmTileTraitsINSA_20SM90_TMA_LOAD_IM2COLENSA_14ComposedLayoutINSA_7SwizzleILi1ELi4ELi3EEENSA_18smem_ptr_flag_bitsILi8EEENSW_INSB_IJNSB_IJNSC_ILi8EEESK_EEENSB_IJSK_SE_EEENSB_IJSE_NSC_ILi22EEEEEEEEENSB_IJNSB_IJSK_SI_EEENSB_IJSE_SY_EEENSB_IJSY_NSC_ILi8192EEEEEEEEEEEEEvEENS15_INSA_23SM90_TMA_LOAD_MULTICASTENS17_IS19_S1B_NSW_INSB_IJNSB_IJS1C_S1C_EEES1E_S1G_EEENSB_IJS1I_S1J_NSB_IJSY_NSC_ILi2048EEEEEEEEEEEEEvEEEENS_8epilogue10collective6detail29Sm90TmaWarpSpecializedAdapterINS21_15DefaultEpilogueISN_NSB_IJNSB_IJlllEEESE_SY_EEES26_NS20_6thread17LinearCombinationISN_Li1EffLNS27_9ScaleType4KindE0ELNS_15FloatRoundStyleE2ESN_EENS_4gemm15EpilogueDefaultEEEEEvvEEEEvNT_6ParamsE)
        /*0008*/ 	.word	0x000000fa


	//----- nvinfo : EIATTR_FRAME_SIZE
	.align		4
.L_12:
        /*000c*/ 	.byte	0x04, 0x11
        /*000e*/ 	.short	(.L_14 - .L_13)
	.align		4
.L_13:
        /*0010*/ 	.word	index@(_ZN7cutlass13device_kernelINS_4conv6kernel13ConvUniversalINS1_16ConvProblemShapeILNS1_8OperatorE0ELi2EEENS1_10collective14CollectiveConvINS1_46MainloopSm90TmaGmmaWarpSpecializedImplicitGemmILS5_0ELi22ELi2EN4cute5tupleIJNSA_1CILi2EEENSC_ILi1EEESE_EEENS1_36KernelImplicitTmaWarpSpecializedSm90ELi1EEENSB_IJNSC_ILi256EEENSC_ILi64EEENSB_IJNSC_ILi32EEEEEEEEENS_12float_e4m3_tESN_NSA_8TiledMMAINSA_8MMA_AtomIJNSA_4SM904GMMA30MMA_64x64x32_F32E4M3E4M3_SS_TNILNSR_7ScaleInE1ELST_1EEEEEENSA_6LayoutINSB_IJSE_SE_SE_EEENSB_IJNSC_ILi0EEESY_SY_EEEEENSB_IJNSA_10UnderscoreES11_S11_EEEEENS7_6detail26Sm90ImplicitGemmTileTraitsINSA_20SM90_TMA_LOAD_IM2COLENSA_14ComposedLayoutINSA_7SwizzleILi1ELi4ELi3EEENSA_18smem_ptr_flag_bitsILi8EEENSW_INSB_IJNSB_IJNSC_ILi8EEESK_EEENSB_IJSK_SE_EEENSB_IJSE_NSC_ILi22EEEEEEEEENSB_IJNSB_IJSK_SI_EEENSB_IJSE_SY_EEENSB_IJSY_NSC_ILi8192EEEEEEEEEEEEEvEENS15_INSA_23SM90_TMA_LOAD_MULTICASTENS17_IS19_S1B_NSW_INSB_IJNSB_IJS1C_S1C_EEES1E_S1G_EEENSB_IJS1I_S1J_NSB_IJSY_NSC_ILi2048EEEEEEEEEEEEEvEEEENS_8epilogue10collective6detail29Sm90TmaWarpSpecializedAdapterINS21_15DefaultEpilogueISN_NSB_IJNSB_IJlllEEESE_SY_EEES26_NS20_6thread17LinearCombinationISN_Li1EffLNS27_9ScaleType4KindE0ELNS_15FloatRoundStyleE2ESN_EENS_4gemm15EpilogueDefaultEEEEEvvEEEEvNT_6ParamsE)
        /*0014*/ 	.word	0x00000000


	//----- nvinfo : EIATTR_MIN_STACK_SIZE
	.align		4
.L_14:
        /*0018*/ 	.byte	0x04, 0x12
        /*001a*/ 	.short	(.L_16 - .L_15)
	.align		4
.L_15:
        /*001c*/ 	.word	index@(_ZN7cutlass13device_kernelINS_4conv6kernel13ConvUniversalINS1_16ConvProblemShapeILNS1_8OperatorE0ELi2EEENS1_10collective14CollectiveConvINS1_46MainloopSm90TmaGmmaWarpSpecializedImplicitGemmILS5_0ELi22ELi2EN4cute5tupleIJNSA_1CILi2EEENSC_ILi1EEESE_EEENS1_36KernelImplicitTmaWarpSpecializedSm90ELi1EEENSB_IJNSC_ILi256EEENSC_ILi64EEENSB_IJNSC_ILi32EEEEEEEEENS_12float_e4m3_tESN_NSA_8TiledMMAINSA_8MMA_AtomIJNSA_4SM904GMMA30MMA_64x64x32_F32E4M3E4M3_SS_TNILNSR_7ScaleInE1ELST_1EEEEEENSA_6LayoutINSB_IJSE_SE_SE_EEENSB_IJNSC_ILi0EEESY_SY_EEEEENSB_IJNSA_10UnderscoreES11_S11_EEEEENS7_6detail26Sm90ImplicitGemmTileTraitsINSA_20SM90_TMA_LOAD_IM2COLENSA_14ComposedLayoutINSA_7SwizzleILi1ELi4ELi3EEENSA_18smem_ptr_flag_bitsILi8EEENSW_INSB_IJNSB_IJNSC_ILi8EEESK_EEENSB_IJSK_SE_EEENSB_IJSE_NSC_ILi22EEEEEEEEENSB_IJNSB_IJSK_SI_EEENSB_IJSE_SY_EEENSB_IJSY_NSC_ILi8192EEEEEEEEEEEEEvEENS15_INSA_23SM90_TMA_LOAD_MULTICASTENS17_IS19_S1B_NSW_INSB_IJNSB_IJS1C_S1C_EEES1E_S1G_EEENSB_IJS1I_S1J_NSB_IJSY_NSC_ILi2048EEEEEEEEEEEEEvEEEENS_8epilogue10collective6detail29Sm90TmaWarpSpecializedAdapterINS21_15DefaultEpilogueISN_NSB_IJNSB_IJlllEEESE_SY_EEES26_NS20_6thread17LinearCombinationISN_Li1EffLNS27_9ScaleType4KindE0ELNS_15FloatRoundStyleE2ESN_EENS_4gemm15EpilogueDefaultEEEEEvvEEEEvNT_6ParamsE)
        /*0020*/ 	.word	0x00000000
.L_16:


//--------------------- .nv.compat                --------------------------
	.section	.nv.compat,"",@"SHT_CUDA_COMPAT_INFO"
	.align	4
        /*0000*/ 	.byte	0x02, 0x09, 0x01, 0x00, 0x02, 0x02, 0x04, 0x00, 0x02, 0x05, 0x05, 0x00, 0x03, 0x07, 0x01, 0x01
        /*0010*/ 	.byte	0x02, 0x03, 0x01, 0x00, 0x02, 0x06, 0x01, 0x00, 0x04, 0x0b, 0x08, 0x00, 0x00, 0x00, 0x00, 0x00
        /*0020*/ 	.byte	0x00, 0x00, 0x00, 0x00


//--------------------- .nv.info._ZN7cutlass13device_kernelINS_4conv6kernel13ConvUniversalINS1_16ConvProblemShapeILNS1_8OperatorE0ELi2EEENS1_10collective14CollectiveConvINS1_46MainloopSm90TmaGmmaWarpSpecializedImplicitGemmILS5_0ELi22ELi2EN4cute5tupleIJNSA_1CILi2EEENSC_ILi1EEESE_EEENS1_36KernelImplicitTmaWarpSpecializedSm90ELi1EEENSB_IJNSC_ILi256EEENSC_ILi64EEENSB_IJNSC_ILi32EEEEEEEEENS_12float_e4m3_tESN_NSA_8TiledMMAINSA_8MMA_AtomIJNSA_4SM904GMMA30MMA_64x64x32_F32E4M3E4M3_SS_TNILNSR_7ScaleInE1ELST_1EEEEEENSA_6LayoutINSB_IJSE_SE_SE_EEENSB_IJNSC_ILi0EEESY_SY_EEEEENSB_IJNSA_10UnderscoreES11_S11_EEEEENS7_6detail26Sm90ImplicitGemmTileTraitsINSA_20SM90_TMA_LOAD_IM2COLENSA_14ComposedLayoutINSA_7SwizzleILi1ELi4ELi3EEENSA_18smem_ptr_flag_bitsILi8EEENSW_INSB_IJNSB_IJNSC_ILi8EEESK_EEENSB_IJSK_SE_EEENSB_IJSE_NSC_ILi22EEEEEEEEENSB_IJNSB_IJSK_SI_EEENSB_IJSE_SY_EEENSB_IJSY_NSC_ILi8192EEEEEEEEEEEEEvEENS15_INSA_23SM90_TMA_LOAD_MULTICASTENS17_IS19_S1B_NSW_INSB_IJNSB_IJS1C_S1C_EEES1E_S1G_EEENSB_IJS1I_S1J_NSB_IJSY_NSC_ILi2048EEEEEEEEEEEEEvEEEENS_8epilogue10collective6detail29Sm90TmaWarpSpecializedAdapterINS21_15DefaultEpilogueISN_NSB_IJNSB_IJlllEEESE_SY_EEES26_NS20_6thread17LinearCombinationISN_Li1EffLNS27_9ScaleType4KindE0ELNS_15FloatRoundStyleE2ESN_EENS_4gemm15EpilogueDefaultEEEEEvvEEEEvNT_6ParamsE --------------------------
	.section	.nv.info._ZN7cutlass13device_kernelINS_4conv6kernel13ConvUniversalINS1_16ConvProblemShapeILNS1_8OperatorE0ELi2EEENS1_10collective14CollectiveConvINS1_46MainloopSm90TmaGmmaWarpSpecializedImplicitGemmILS5_0ELi22ELi2EN4cute5tupleIJNSA_1CILi2EEENSC_ILi1EEESE_EEENS1_36KernelImplicitTmaWarpSpecializedSm90ELi1EEENSB_IJNSC_ILi256EEENSC_ILi64EEENSB_IJNSC_ILi32EEEEEEEEENS_12float_e4m3_tESN_NSA_8TiledMMAINSA_8MMA_AtomIJNSA_4SM904GMMA30MMA_64x64x32_F32E4M3E4M3_SS_TNILNSR_7ScaleInE1ELST_1EEEEEENSA_6LayoutINSB_IJSE_SE_SE_EEENSB_IJNSC_ILi0EEESY_SY_EEEEENSB_IJNSA_10UnderscoreES11_S11_EEEEENS7_6detail26Sm90ImplicitGemmTileTraitsINSA_20SM90_TMA_LOAD_IM2COLENSA_14ComposedLayoutINSA_7SwizzleILi1ELi4ELi3EEENSA_18smem_ptr_flag_bitsILi8EEENSW_INSB_IJNSB_IJNSC_ILi8EEESK_EEENSB_IJSK_SE_EEENSB_IJSE_NSC_ILi22EEEEEEEEENSB_IJNSB_IJSK_SI_EEENSB_IJSE_SY_EEENSB_IJSY_NSC_ILi8192EEEEEEEEEEEEEvEENS15_INSA_23SM90_TMA_LOAD_MULTICASTENS17_IS19_S1B_NSW_INSB_IJNSB_IJS1C_S1C_EEES1E_S1G_EEENSB_IJS1I_S1J_NSB_IJSY_NSC_ILi2048EEEEEEEEEEEEEvEEEENS_8epilogue10collective6detail29Sm90TmaWarpSpecializedAdapterINS21_15DefaultEpilogueISN_NSB_IJNSB_IJlllEEESE_SY_EEES26_NS20_6thread17LinearCombinationISN_Li1EffLNS27_9ScaleType4KindE0ELNS_15FloatRoundStyleE2ESN_EENS_4gemm15EpilogueDefaultEEEEEvvEEEEvNT_6ParamsE,"",@"SHT_CUDA_INFO"
	.sectionflags	@""
	.align	4


	//----- nvinfo : EIATTR_CUDA_API_VERSION
	.align		4
        /*0000*/ 	.byte	0x04, 0x37
        /*0002*/ 	.short	(.L_18 - .L_17)
.L_17:
        /*0004*/ 	.word	0x00000082


	//----- nvinfo : EIATTR_KPARAM_INFO
	.align		4
.L_18:
        /*0008*/ 	.byte	0x04, 0x17
        /*000a*/ 	.short	(.L_20 - .L_19)
.L_19:
        /*000c*/ 	.word	0x00000000
        /*0010*/ 	.short	0x0000
        /*0012*/ 	.short	0x0070
        /*0014*/ 	.byte	0x00, 0xf0, 0x01, 0x0e


	//----- nvinfo : EIATTR_SPARSE_MMA_MASK
	.align		4
.L_20:
        /*0018*/ 	.byte	0x03, 0x50
        /*001a*/ 	.short	0x0000


	//----- nvinfo : EIATTR_MAXREG_COUNT
	.align		4
        /*001c*/ 	.byte	0x03, 0x1b
        /*001e*/ 	.short	0x00ff


	//----- nvinfo : EIATTR_NUM_BARRIERS
	.align		4
        /*0020*/ 	.byte	0x02, 0x4c
        /*0022*/ 	.byte	0x01
	.zero		1


	//----- nvinfo : EIATTR_MERCURY_ISA_VERSION
	.align		4
        /*0024*/ 	.byte	0x03, 0x5f
        /*0026*/ 	.short	0x0101


	//----- nvinfo : EIATTR_COOP_GROUP_MASK_REGIDS
	.align		4
        /*0028*/ 	.byte	0x04, 0x29
        /*002a*/ 	.short	(.L_22 - .L_21)


	//   ....[0]....
.L_21:
        /*002c*/ 	.word	0xffffffff


	//   ....[1]....
        /*0030*/ 	.word	0xffffffff


	//   ....[2]....
        /*0034*/ 	.word	0xffffffff


	//   ....[3]....
        /*0038*/ 	.word	0xffffffff


	//----- nvinfo : EIATTR_COOP_GROUP_INSTR_OFFSETS
	.align		4
.L_22:
        /*003c*/ 	.byte	0x04, 0x28
        /*003e*/ 	.short	(.L_24 - .L_23)


	//   ....[0]....
.L_23:
        /*0040*/ 	.word	0x00000070


	//   ....[1]....
        /*0044*/ 	.word	0x00000080


	//   ....[2]....
        /*0048*/ 	.word	0x00000140


	//   ....[3]....
        /*004c*/ 	.word	0x00000910


	//----- nvinfo : EIATTR_MBARRIER_INSTR_OFFSETS
	.align		4
.L_24:
        /*0050*/ 	.byte	0x04, 0x39
        /*0052*/ 	.short	(.L_26 - .L_25)


	//   ....[0]....
.L_25:
        /*0054*/ 	.word	0x00000310
        /*0058*/ 	.word	0x000000ff
        /*005c*/ 	.word	0x00037000
        /*0060*/ 	.short	0x0100
        /*0062*/ 	.byte	0x08
	.zero		1


	//   ....[1]....
        /*0064*/ 	.word	0x00000320
        /*0068*/ 	.word	0x000000ff
        /*006c*/ 	.word	0x000370b0
        /*0070*/ 	.short	0x0100
        /*0072*/ 	.byte	0x08
	.zero		1


	//   ....[2]....
        /*0074*/ 	.word	0x00000330
        /*0078*/ 	.word	0x000000ff
        /*007c*/ 	.word	0x00037008
        /*0080*/ 	.short	0x0100
        /*0082*/ 	.byte	0x08
	.zero		1


	//   ....[3]....
        /*0084*/ 	.word	0x00000340
        /*0088*/ 	.word	0x000000ff
        /*008c*/ 	.word	0x000370b8
        /*0090*/ 	.short	0x0100
        /*0092*/ 	.byte	0x08
	.zero		1


	//   ....[4]....
        /*0094*/ 	.word	0x00000350
        /*0098*/ 	.word	0x000000ff
        /*009c*/ 	.word	0x00037010
        /*00a0*/ 	.short	0x0100
        /*00a2*/ 	.byte	0x08
	.zero		1


	//   ....[5]....
        /*00a4*/ 	.word	0x00000360
        /*00a8*/ 	.word	0x000000ff
        /*00ac*/ 	.word	0x000370c0
        /*00b0*/ 	.short	0x0100
        /*00b2*/ 	.byte	0x08
	.zero		1


	//   ....[6]....
        /*00b4*/ 	.word	0x00000370
        /*00b8*/ 	.word	0x000000ff
        /*00bc*/ 	.word	0x00037018
        /*00c0*/ 	.short	0x0100
        /*00c2*/ 	.byte	0x08
	.zero		1


	//   ....[7]....
        /*00c4*/ 	.word	0x00000380
        /*00c8*/ 	.word	0x000000ff
        /*00cc*/ 	.word	0x000370c8
        /*00d0*/ 	.short	0x0100
        /*00d2*/ 	.byte	0x08
	.zero		1


	//   ....[8]....
        /*00d4*/ 	.word	0x00000390
        /*00d8*/ 	.word	0x000000ff
        /*00dc*/ 	.word	0x00037020
        /*00e0*/ 	.short	0x0100
        /*00e2*/ 	.byte	0x08
	.zero		1


	//   ....[9]....
        /*00e4*/ 	.word	0x000003a0
        /*00e8*/ 	.word	0x000000ff
        /*00ec*/ 	.word	0x000370d0
        /*00f0*/ 	.short	0x0100
        /*00f2*/ 	.byte	0x08
	.zero		1


	//   ....[10]....
        /*00f4*/ 	.word	0x000003b0
        /*00f8*/ 	.word	0x000000ff
        /*00fc*/ 	.word	0x00037028
        /*0100*/ 	.short	0x0100
        /*0102*/ 	.byte	0x08
	.zero		1


	//   ....[11]....
        /*0104*/ 	.word	0x000003c0
        /*0108*/ 	.word	0x000000ff
        /*010c*/ 	.word	0x000370d8
        /*0110*/ 	.short	0x0100
        /*0112*/ 	.byte	0x08
	.zero		1


	//   ....[12]....
        /*0114*/ 	.word	0x000003d0
        /*0118*/ 	.word	0x000000ff
        /*011c*/ 	.word	0x00037030
        /*0120*/ 	.short	0x0100
        /*0122*/ 	.byte	0x08
	.zero		1


	//   ....[13]....
        /*0124*/ 	.word	0x000003e0
        /*0128*/ 	.word	0x000000ff
        /*012c*/ 	.word	0x000370e0
        /*0130*/ 	.short	0x0100
        /*0132*/ 	.byte	0x08
	.zero		1


	//   ....[14]....
        /*0134*/ 	.word	0x000003f0
        /*0138*/ 	.word	0x000000ff
        /*013c*/ 	.word	0x00037038
        /*0140*/ 	.short	0x0100
        /*0142*/ 	.byte	0x08
	.zero		1


	//   ....[15]....
        /*0144*/ 	.word	0x00000400
        /*0148*/ 	.word	0x000000ff
        /*014c*/ 	.word	0x000370e8
        /*0150*/ 	.short	0x0100
        /*0152*/ 	.byte	0x08
	.zero		1


	//   ....[16]....
        /*0154*/ 	.word	0x00000410
        /*0158*/ 	.word	0x000000ff
        /*015c*/ 	.word	0x00037040
        /*0160*/ 	.short	0x0100
        /*0162*/ 	.byte	0x08
	.zero		1


	//   ....[17]....
        /*0164*/ 	.word	0x00000420
        /*0168*/ 	.word	0x000000ff
        /*016c*/ 	.word	0x000370f0
        /*0170*/ 	.short	0x0100
        /*0172*/ 	.byte	0x08
	.zero		1


	//   ....[18]....
        /*0174*/ 	.word	0x00000430
        /*0178*/ 	.word	0x000000ff
        /*017c*/ 	.word	0x00037048
        /*0180*/ 	.short	0x0100
        /*0182*/ 	.byte	0x08
	.zero		1


	//   ....[19]....
        /*0184*/ 	.word	0x00000440
        /*0188*/ 	.word	0x000000ff
        /*018c*/ 	.word	0x000370f8
        /*0190*/ 	.short	0x0100
        /*0192*/ 	.byte	0x08
	.zero		1


	//   ....[20]....
        /*0194*/ 	.word	0x00000450
        /*0198*/ 	.word	0x000000ff
        /*019c*/ 	.word	0x00037050
        /*01a0*/ 	.short	0x0100
        /*01a2*/ 	.byte	0x08
	.zero		1


	//   ....[21]....
        /*01a4*/ 	.word	0x00000460
        /*01a8*/ 	.word	0x000000ff
        /*01ac*/ 	.word	0x00037100
        /*01b0*/ 	.short	0x0100
        /*01b2*/ 	.byte	0x08
	.zero		1


	//   ....[22]....
        /*01b4*/ 	.word	0x00000470
        /*01b8*/ 	.word	0x000000ff
        /*01bc*/ 	.word	0x00037058
        /*01c0*/ 	.short	0x0100
        /*01c2*/ 	.byte	0x08
	.zero		1


	//   ....[23]....
        /*01c4*/ 	.word	0x00000480
        /*01c8*/ 	.word	0x000000ff
        /*01cc*/ 	.word	0x00037108
        /*01d0*/ 	.short	0x0100
        /*01d2*/ 	.byte	0x08
	.zero		1


	//   ....[24]....
        /*01d4*/ 	.word	0x00000490
        /*01d8*/ 	.word	0x000000ff
        /*01dc*/ 	.word	0x00037060
        /*01e0*/ 	.short	0x0100
        /*01e2*/ 	.byte	0x08
	.zero		1


	//   ....[25]....
        /*01e4*/ 	.word	0x000004a0
        /*01e8*/ 	.word	0x000000ff
        /*01ec*/ 	.word	0x00037110
        /*01f0*/ 	.short	0x0100
        /*01f2*/ 	.byte	0x08
	.zero		1


	//   ....[26]....
        /*01f4*/ 	.word	0x000004b0
        /*01f8*/ 	.word	0x000000ff
        /*01fc*/ 	.word	0x00037068
        /*0200*/ 	.short	0x0100
        /*0202*/ 	.byte	0x08
	.zero		1


	//   ....[27]....
        /*0204*/ 	.word	0x000004c0
        /*0208*/ 	.word	0x000000ff
        /*020c*/ 	.word	0x00037118
        /*0210*/ 	.short	0x0100
        /*0212*/ 	.byte	0x08
	.zero		1


	//   ....[28]....
        /*0214*/ 	.word	0x000004d0
        /*0218*/ 	.word	0x000000ff
        /*021c*/ 	.word	0x00037070
        /*0220*/ 	.short	0x0100
        /*0222*/ 	.byte	0x08
	.zero		1


	//   ....[29]....
        /*0224*/ 	.word	0x000004e0
        /*0228*/ 	.word	0x000000ff
        /*022c*/ 	.word	0x00037120
        /*0230*/ 	.short	0x0100
        /*0232*/ 	.byte	0x08
	.zero		1


	//   ....[30]....
        /*0234*/ 	.word	0x000004f0
        /*0238*/ 	.word	0x000000ff
        /*023c*/ 	.word	0x00037078
        /*0240*/ 	.short	0x0100
        /*0242*/ 	.byte	0x08
	.zero		1


	//   ....[31]....
        /*0244*/ 	.word	0x00000500
        /*0248*/ 	.word	0x000000ff
        /*024c*/ 	.word	0x00037128
        /*0250*/ 	.short	0x0100
        /*0252*/ 	.byte	0x08
	.zero		1


	//   ....[32]....
        /*0254*/ 	.word	0x00000510
        /*0258*/ 	.word	0x000000ff
        /*025c*/ 	.word	0x00037080
        /*0260*/ 	.short	0x0100
        /*0262*/ 	.byte	0x08
	.zero		1


	//   ....[33]....
        /*0264*/ 	.word	0x00000520
        /*0268*/ 	.word	0x000000ff
        /*026c*/ 	.word	0x00037130
        /*0270*/ 	.short	0x0100
        /*0272*/ 	.byte	0x08
	.zero		1


	//   ....[34]....
        /*0274*/ 	.word	0x00000530
        /*0278*/ 	.word	0x000000ff
        /*027c*/ 	.word	0x00037088
        /*0280*/ 	.short	0x0100
        /*0282*/ 	.byte	0x08
	.zero		1


	//   ....[35]....
        /*0284*/ 	.word	0x00000540
        /*0288*/ 	.word	0x000000ff
        /*028c*/ 	.word	0x00037138
        /*0290*/ 	.short	0x0100
        /*0292*/ 	.byte	0x08
	.zero		1


	//   ....[36]....
        /*0294*/ 	.word	0x00000550
        /*0298*/ 	.word	0x000000ff
        /*029c*/ 	.word	0x00037090
        /*02a0*/ 	.short	0x0100
        /*02a2*/ 	.byte	0x08
	.zero		1


	//   ....[37]....
        /*02a4*/ 	.word	0x00000560
        /*02a8*/ 	.word	0x000000ff
        /*02ac*/ 	.word	0x00037140
        /*02b0*/ 	.short	0x0100
        /*02b2*/ 	.byte	0x08
	.zero		1


	//   ....[38]....
        /*02b4*/ 	.word	0x00000570
        /*02b8*/ 	.word	0x000000ff
        /*02bc*/ 	.word	0x00037098
        /*02c0*/ 	.short	0x0100
        /*02c2*/ 	.byte	0x08
	.zero		1


	//   ....[39]....
        /*02c4*/ 	.word	0x00000580
        /*02c8*/ 	.word	0x000000ff
        /*02cc*/ 	.word	0x00037148
        /*02d0*/ 	.short	0x0100
        /*02d2*/ 	.byte	0x08
	.zero		1


	//   ....[40]....
        /*02d4*/ 	.word	0x00000590
        /*02d8*/ 	.word	0x000000ff
        /*02dc*/ 	.word	0x000370a0
        /*02e0*/ 	.short	0x0100
        /*02e2*/ 	.byte	0x08
	.zero		1


	//   ....[41]....
        /*02e4*/ 	.word	0x000005a0
        /*02e8*/ 	.word	0x000000ff
        /*02ec*/ 	.word	0x00037150
        /*02f0*/ 	.short	0x0100
        /*02f2*/ 	.byte	0x08
	.zero		1


	//   ....[42]....
        /*02f4*/ 	.word	0x000005b0
        /*02f8*/ 	.word	0x000000ff
        /*02fc*/ 	.word	0x000370a8
        /*0300*/ 	.short	0x0100
        /*0302*/ 	.byte	0x08
	.zero		1


	//   ....[43]....
        /*0304*/ 	.word	0x000005c0
        /*0308*/ 	.word	0x000000ff
        /*030c*/ 	.word	0x00037158
        /*0310*/ 	.short	0x0100
        /*0312*/ 	.byte	0x08
	.zero		1


	//   ....[44]....
        /*0314*/ 	.word	0x00001160
        /*0318*/ 	.word	0x00000006
        /*031c*/ 	.word	0x00037000
        /*0320*/ 	.short	0x010a
        /*0322*/ 	.byte	0x3f
	.zero		1


	//   ....[45]....
        /*0324*/ 	.word	0x000014b0
        /*0328*/ 	.word	0x00000007
        /*032c*/ 	.word	0x00037000
        /*0330*/ 	.short	0x010a
        /*0332*/ 	.byte	0x3f
	.zero		1


	//   ....[46]....
        /*0334*/ 	.word	0x00001680
        /*0338*/ 	.word	0x00000006
        /*033c*/ 	.word	0x00000000
        /*0340*/ 	.short	0x0101
        /*0342*/ 	.byte	0x3f
	.zero		1


	//   ....[47]....
        /*0344*/ 	.word	0x000018b0
        /*0348*/ 	.word	0x00000004
        /*034c*/ 	.word	0x00000000
        /*0350*/ 	.short	0x0101
        /*0352*/ 	.byte	0x3f
	.zero		1


	//   ....[48]....
        /*0354*/ 	.word	0x0000f010
        /*0358*/ 	.word	0x0000000e
        /*035c*/ 	.word	0x000370b0
        /*0360*/ 	.short	0x010a
        /*0362*/ 	.byte	0x3f
	.zero		1


	//   ....[49]....
        /*0364*/ 	.word	0x0000f6d0
        /*0368*/ 	.word	0x00000002
        /*036c*/ 	.word	0x00000000
        /*0370*/ 	.short	0x010a
        /*0372*/ 	.byte	0x3f
	.zero		1


	//   ....[50]....
        /*0374*/ 	.word	0x0000f780
        /*0378*/ 	.word	0x00000000
        /*037c*/ 	.word	0x00000000
        /*0380*/ 	.short	0x010a
        /*0382*/ 	.byte	0x3f
	.zero		1


	//   ....[51]....
        /*0384*/ 	.word	0x0000f830
        /*0388*/ 	.word	0x00000000
        /*038c*/ 	.word	0x00000000
        /*0390*/ 	.short	0x010a
        /*0392*/ 	.byte	0x3f
	.zero		1


	//   ....[52]....
        /*0394*/ 	.word	0x0000f8e0
        /*0398*/ 	.word	0x00000000
        /*039c*/ 	.word	0x00000000
        /*03a0*/ 	.short	0x010a
        /*03a2*/ 	.byte	0x3f
	.zero		1


	//   ....[53]....
        /*03a4*/ 	.word	0x0000f990
        /*03a8*/ 	.word	0x00000000
        /*03ac*/ 	.word	0x00000000
        /*03b0*/ 	.short	0x010a
        /*03b2*/ 	.byte	0x3f
	.zero		1


	//   ....[54]....
        /*03b4*/ 	.word	0x0000fa40
        /*03b8*/ 	.word	0x00000000
        /*03bc*/ 	.word	0x00000000
        /*03c0*/ 	.short	0x010a
        /*03c2*/ 	.byte	0x3f
	.zero		1


	//   ....[55]....
        /*03c4*/ 	.word	0x0000faf0
        /*03c8*/ 	.word	0x00000000
        /*03cc*/ 	.word	0x00000000
        /*03d0*/ 	.short	0x010a
        /*03d2*/ 	.byte	0x3f
	.zero		1


	//   ....[56]....
        /*03d4*/ 	.word	0x0000fba0
        /*03d8*/ 	.word	0x00000000
        /*03dc*/ 	.word	0x00000000
        /*03e0*/ 	.short	0x010a
        /*03e2*/ 	.byte	0x3f
	.zero		1


	//   ....[57]....
        /*03e4*/ 	.word	0x0000fc50
        /*03e8*/ 	.word	0x00000000
        /*03ec*/ 	.word	0x00000000
        /*03f0*/ 	.short	0x010a
        /*03f2*/ 	.byte	0x3f
	.zero		1


	//   ....[58]....
        /*03f4*/ 	.word	0x0000fd00
        /*03f8*/ 	.word	0x00000000
        /*03fc*/ 	.word	0x00000000
        /*0400*/ 	.short	0x010a
        /*0402*/ 	.byte	0x3f
	.zero		1


	//   ....[59]....
        /*0404*/ 	.word	0x0000fdb0
        /*0408*/ 	.word	0x00000000
        /*040c*/ 	.word	0x00000000
        /*0410*/ 	.short	0x010a
        /*0412*/ 	.byte	0x3f
	.zero		1


	//   ....[60]....
        /*0414*/ 	.word	0x0000fe60
        /*0418*/ 	.word	0x00000000
        /*041c*/ 	.word	0x00000000
        /*0420*/ 	.short	0x010a
        /*0422*/ 	.byte	0x3f
	.zero		1


	//   ....[61]....
        /*0424*/ 	.word	0x0000ff10
        /*0428*/ 	.word	0x00000000
        /*042c*/ 	.word	0x00000000
        /*0430*/ 	.short	0x010a
        /*0432*/ 	.byte	0x3f
	.zero		1


	//   ....[62]....
        /*0434*/ 	.word	0x0000ffc0
        /*0438*/ 	.word	0x00000000
        /*043c*/ 	.word	0x00000000
        /*0440*/ 	.short	0x010a
        /*0442*/ 	.byte	0x3f
	.zero		1


	//   ....[63]....
        /*0444*/ 	.word	0x00010070
        /*0448*/ 	.word	0x00000000
        /*044c*/ 	.word	0x00000000
        /*0450*/ 	.short	0x010a
        /*0452*/ 	.byte	0x3f
	.zero		1


	//   ....[64]....
        /*0454*/ 	.word	0x00010120
        /*0458*/ 	.word	0x00000000
        /*045c*/ 	.word	0x00000000
        /*0460*/ 	.short	0x010a
        /*0462*/ 	.byte	0x3f
	.zero		1


	//   ....[65]....
        /*0464*/ 	.word	0x000101d0
        /*0468*/ 	.word	0x00000000
        /*046c*/ 	.word	0x00000000
        /*0470*/ 	.short	0x010a
        /*0472*/ 	.byte	0x3f
	.zero		1


	//   ....[66]....
        /*0474*/ 	.word	0x00010280
        /*0478*/ 	.word	0x00000000
        /*047c*/ 	.word	0x00000000
        /*0480*/ 	.short	0x010a
        /*0482*/ 	.byte	0x3f
	.zero		1


	//   ....[67]....
        /*0484*/ 	.word	0x00010330
        /*0488*/ 	.word	0x00000000
        /*048c*/ 	.word	0x00000000
        /*0490*/ 	.short	0x010a
        /*0492*/ 	.byte	0x3f
	.zero		1


	//   ....[68]....
        /*0494*/ 	.word	0x000103e0
        /*0498*/ 	.word	0x00000000
        /*049c*/ 	.word	0x00000000
        /*04a0*/ 	.short	0x010a
        /*04a2*/ 	.byte	0x3f
	.zero		1


	//   ....[69]....
        /*04a4*/ 	.word	0x00010490
        /*04a8*/ 	.word	0x00000000
        /*04ac*/ 	.word	0x00000000
        /*04b0*/ 	.short	0x010a
        /*04b2*/ 	.byte	0x3f
	.zero		1


	//   ....[70]....
        /*04b4*/ 	.word	0x00010540
        /*04b8*/ 	.word	0x00000004
        /*04bc*/ 	.word	0x00000000
        /*04c0*/ 	.short	0x010a
        /*04c2*/ 	.byte	0x3f
	.zero		1


	//----- nvinfo : EIATTR_NUM_MBARRIERS
	.align		4
.L_26:
        /*04c4*/ 	.byte	0x03, 0x38
        /*04c6*/ 	.short	0x002c


	//----- nvinfo : EIATTR_EXIT_INSTR_OFFSETS
	.align		4
        /*04c8*/ 	.byte	0x04, 0x1c
        /*04ca*/ 	.short	(.L_28 - .L_27)


	//   ....[0]....
.L_27:
        /*04cc*/ 	.word	0x00000c90


	//   ....[1]....
        /*04d0*/ 	.word	0x00001a00


	//   ....[2]....
        /*04d4*/ 	.word	0x000096b0


	//   ....[3]....
        /*04d8*/ 	.word	0x00009780


	//   ....[4]....
        /*04dc*/ 	.word	0x0000ed50


	//   ....[5]....
        /*04e0*/ 	.word	0x0000ee00


	//   ....[6]....
        /*04e4*/ 	.word	0x0000ee20


	//   ....[7]....
        /*04e8*/ 	.word	0x0000f5c0


	//   ....[8]....
        /*04ec*/ 	.word	0x00010570


	//----- nvinfo : EIATTR_MAX_THREADS
	.align		4
.L_28:
        /*04f0*/ 	.byte	0x04, 0x05
        /*04f2*/ 	.short	(.L_30 - .L_29)
.L_29:
        /*04f4*/ 	.word	0x00000100
        /*04f8*/ 	.word	0x00000001
        /*04fc*/ 	.word	0x00000001


	//----- nvinfo : EIATTR_CRS_STACK_SIZE
	.align		4
.L_30:
        /*0500*/ 	.byte	0x04, 0x1e
        /*0502*/ 	.short	(.L_32 - .L_31)
.L_31:
        /*0504*/ 	.word	0x00000000


	//----- nvinfo : EIATTR_CBANK_PARAM_SIZE
	.align		4
.L_32:
        /*0508*/ 	.byte	0x03, 0x19
        /*050a*/ 	.short	0x03f0


	//----- nvinfo : EIATTR_PARAM_CBANK
	.align		4
        /*050c*/ 	.byte	0x04, 0x0a
        /*050e*/ 	.short	(.L_34 - .L_33)
	.align		4
.L_33:
        /*0510*/ 	.word	index@(.nv.constant0._ZN7cutlass13device_kernelINS_4conv6kernel13ConvUniversalINS1_16ConvProblemShapeILNS1_8OperatorE0ELi2EEENS1_10collective14CollectiveConvINS1_46MainloopSm90TmaGmmaWarpSpecializedImplicitGemmILS5_0ELi22ELi2EN4cute5tupleIJNSA_1CILi2EEENSC_ILi1EEESE_EEENS1_36KernelImplicitTmaWarpSpecializedSm90ELi1EEENSB_IJNSC_ILi256EEENSC_ILi64EEENSB_IJNSC_ILi32EEEEEEEEENS_12float_e4m3_tESN_NSA_8TiledMMAINSA_8MMA_AtomIJNSA_4SM904GMMA30MMA_64x64x32_F32E4M3E4M3_SS_TNILNSR_7ScaleInE1ELST_1EEEEEENSA_6LayoutINSB_IJSE_SE_SE_EEENSB_IJNSC_ILi0EEESY_SY_EEEEENSB_IJNSA_10UnderscoreES11_S11_EEEEENS7_6detail26Sm90ImplicitGemmTileTraitsINSA_20SM90_TMA_LOAD_IM2COLENSA_14ComposedLayoutINSA_7SwizzleILi1ELi4ELi3EEENSA_18smem_ptr_flag_bitsILi8EEENSW_INSB_IJNSB_IJNSC_ILi8EEESK_EEENSB_IJSK_SE_EEENSB_IJSE_NSC_ILi22EEEEEEEEENSB_IJNSB_IJSK_SI_EEENSB_IJSE_SY_EEENSB_IJSY_NSC_ILi8192EEEEEEEEEEEEEvEENS15_INSA_23SM90_TMA_LOAD_MULTICASTENS17_IS19_S1B_NSW_INSB_IJNSB_IJS1C_S1C_EEES1E_S1G_EEENSB_IJS1I_S1J_NSB_IJSY_NSC_ILi2048EEEEEEEEEEEEEvEEEENS_8epilogue10collective6detail29Sm90TmaWarpSpecializedAdapterINS21_15DefaultEpilogueISN_NSB_IJNSB_IJlllEEESE_SY_EEES26_NS20_6thread17LinearCombinationISN_Li1EffLNS27_9ScaleType4KindE0ELNS_15FloatRoundStyleE2ESN_EENS_4gemm15EpilogueDefaultEEEEEvvEEEEvNT_6ParamsE)
        /*0514*/ 	.short	0x0210
        /*0516*/ 	.short	0x03f0


	//----- nvinfo : EIATTR_SW_WAR
	.align		4
.L_34:
        /*0518*/ 	.byte	0x04, 0x36
        /*051a*/ 	.short	(.L_36 - .L_35)
.L_35:
        /*051c*/ 	.word	0x00000008
.L_36:


//--------------------- .nv.callgraph             --------------------------
	.section	.nv.callgraph,"",@"SHT_CUDA_CALLGRAPH"
	.align	4
	.sectionentsize	8
	.align		4
        /*0000*/ 	.word	0x00000000
	.align		4
        /*0004*/ 	.word	0xffffffff
	.align		4
        /*0008*/ 	.word	0x00000000
	.align		4
        /*000c*/ 	.word	0xfffffffe
	.align		4
        /*0010*/ 	.word	0x00000000
	.align		4
        /*0014*/ 	.word	0xfffffffd
	.align		4
        /*0018*/ 	.word	0x00000000
	.align		4
        /*001c*/ 	.word	0xfffffffc


//--------------------- .nv.constant4             --------------------------
	.section	.nv.constant4,"a",@progbits
	.align	8
	.align		8
.nv.constant4:
        /*0000*/ 	.dword	_ZN39_INTERNAL_c2c77310_4_k_cu_aeb13df3_28374cuda3std3__45__cpo5beginE
	.align		8
        /*0008*/ 	.dword	_ZN39_INTERNAL_c2c77310_4_k_cu_aeb13df3_28374cuda3std3__45__cpo3endE
	.align		8
        /*0010*/ 	.dword	_ZN39_INTERNAL_c2c77310_4_k_cu_aeb13df3_28374cuda3std3__45__cpo6cbeginE
	.align		8
        /*0018*/ 	.dword	_ZN39_INTERNAL_c2c77310_4_k_cu_aeb13df3_28374cuda3std3__45__cpo4cendE
	.align		8
        /*0020*/ 	.dword	_ZN39_INTERNAL_c2c77310_4_k_cu_aeb13df3_28374cuda3std3__441_GLOBAL__N__c2c77310_4_k_cu_aeb13df3_28376ignoreE
	.align		8
        /*0028*/ 	.dword	_ZN39_INTERNAL_c2c77310_4_k_cu_aeb13df3_28374cuda3std3__419piecewise_constructE
	.align		8
        /*0030*/ 	.dword	_ZN39_INTERNAL_c2c77310_4_k_cu_aeb13df3_28374cuda3std3__48in_placeE
	.align		8
        /*0038*/ 	.dword	_ZN39_INTERNAL_c2c77310_4_k_cu_aeb13df3_28374cuda3std6ranges3__45__cpo4swapE
	.align		8
        /*0040*/ 	.dword	_ZN39_INTERNAL_c2c77310_4_k_cu_aeb13df3_28374cuda3std6ranges3__45__cpo9iter_moveE
	.align		8
        /*0048*/ 	.dword	_ZN39_INTERNAL_c2c77310_4_k_cu_aeb13df3_28374cute7productE
	.align		8
        /*0050*/ 	.dword	_ZN39_INTERNAL_c2c77310_4_k_cu_aeb13df3_28374cute1_E


//--------------------- .text._ZN7cutlass13device_kernelINS_4conv6kernel13ConvUniversalINS1_16ConvProblemShapeILNS1_8OperatorE0ELi2EEENS1_10collective14CollectiveConvINS1_46MainloopSm90TmaGmmaWarpSpecializedImplicitGemmILS5_0ELi22ELi2EN4cute5tupleIJNSA_1CILi2EEENSC_ILi1EEESE_EEENS1_36KernelImplicitTmaWarpSpecializedSm90ELi1EEENSB_IJNSC_ILi256EEENSC_ILi64EEENSB_IJNSC_ILi32EEEEEEEEENS_12float_e4m3_tESN_NSA_8TiledMMAINSA_8MMA_AtomIJNSA_4SM904GMMA30MMA_64x64x32_F32E4M3E4M3_SS_TNILNSR_7ScaleInE1ELST_1EEEEEENSA_6LayoutINSB_IJSE_SE_SE_EEENSB_IJNSC_ILi0EEESY_SY_EEEEENSB_IJNSA_10UnderscoreES11_S11_EEEEENS7_6detail26Sm90ImplicitGemmTileTraitsINSA_20SM90_TMA_LOAD_IM2COLENSA_14ComposedLayoutINSA_7SwizzleILi1ELi4ELi3EEENSA_18smem_ptr_flag_bitsILi8EEENSW_INSB_IJNSB_IJNSC_ILi8EEESK_EEENSB_IJSK_SE_EEENSB_IJSE_NSC_ILi22EEEEEEEEENSB_IJNSB_IJSK_SI_EEENSB_IJSE_SY_EEENSB_IJSY_NSC_ILi8192EEEEEEEEEEEEEvEENS15_INSA_23SM90_TMA_LOAD_MULTICASTENS17_IS19_S1B_NSW_INSB_IJNSB_IJS1C_S1C_EEES1E_S1G_EEENSB_IJS1I_S1J_NSB_IJSY_NSC_ILi2048EEEEEEEEEEEEEvEEEENS_8epilogue10collective6detail29Sm90TmaWarpSpecializedAdapterINS21_15DefaultEpilogueISN_NSB_IJNSB_IJlllEEESE_SY_EEES26_NS20_6thread17LinearCombinationISN_Li1EffLNS27_9ScaleType4KindE0ELNS_15FloatRoundStyleE2ESN_EENS_4gemm15EpilogueDefaultEEEEEvvEEEEvNT_6ParamsE --------------------------
	.section	.text._ZN7cutlass13device_kernelINS_4conv6kernel13ConvUniversalINS1_16ConvProblemShapeILNS1_8OperatorE0ELi2EEENS1_10collective14CollectiveConvINS1_46MainloopSm90TmaGmmaWarpSpecializedImplicitGemmILS5_0ELi22ELi2EN4cute5tupleIJNSA_1CILi2EEENSC_ILi1EEESE_EEENS1_36KernelImplicitTmaWarpSpecializedSm90ELi1EEENSB_IJNSC_ILi256EEENSC_ILi64EEENSB_IJNSC_ILi32EEEEEEEEENS_12float_e4m3_tESN_NSA_8TiledMMAINSA_8MMA_AtomIJNSA_4SM904GMMA30MMA_64x64x32_F32E4M3E4M3_SS_TNILNSR_7ScaleInE1ELST_1EEEEEENSA_6LayoutINSB_IJSE_SE_SE_EEENSB_IJNSC_ILi0EEESY_SY_EEEEENSB_IJNSA_10UnderscoreES11_S11_EEEEENS7_6detail26Sm90ImplicitGemmTileTraitsINSA_20SM90_TMA_LOAD_IM2COLENSA_14ComposedLayoutINSA_7SwizzleILi1ELi4ELi3EEENSA_18smem_ptr_flag_bitsILi8EEENSW_INSB_IJNSB_IJNSC_ILi8EEESK_EEENSB_IJSK_SE_EEENSB_IJSE_NSC_ILi22EEEEEEEEENSB_IJNSB_IJSK_SI_EEENSB_IJSE_SY_EEENSB_IJSY_NSC_ILi8192EEEEEEEEEEEEEvEENS15_INSA_23SM90_TMA_LOAD_MULTICASTENS17_IS19_S1B_NSW_INSB_IJNSB_IJS1C_S1C_EEES1E_S1G_EEENSB_IJS1I_S1J_NSB_IJSY_NSC_ILi2048EEEEEEEEEEEEEvEEEENS_8epilogue10collective6detail29Sm90TmaWarpSpecializedAdapterINS21_15DefaultEpilogueISN_NSB_IJNSB_IJlllEEESE_SY_EEES26_NS20_6thread17LinearCombinationISN_Li1EffLNS27_9ScaleType4KindE0ELNS_15FloatRoundStyleE2ESN_EENS_4gemm15EpilogueDefaultEEEEEvvEEEEvNT_6ParamsE,"ax",@progbits
	.align	128
.text._ZN7cutlass13device_kernelINS_4conv6kernel13ConvUniversalINS1_16ConvProblemShapeILNS1_8OperatorE0ELi2EEENS1_10collective14CollectiveConvINS1_46MainloopSm90TmaGmmaWarpSpecializedImplicitGemmILS5_0ELi22ELi2EN4cute5tupleIJNSA_1CILi2EEENSC_ILi1EEESE_EEENS1_36KernelImplicitTmaWarpSpecializedSm90ELi1EEENSB_IJNSC_ILi256EEENSC_ILi64EEENSB_IJNSC_ILi32EEEEEEEEENS_12float_e4m3_tESN_NSA_8TiledMMAINSA_8MMA_AtomIJNSA_4SM904GMMA30MMA_64x64x32_F32E4M3E4M3_SS_TNILNSR_7ScaleInE1ELST_1EEEEEENSA_6LayoutINSB_IJSE_SE_SE_EEENSB_IJNSC_ILi0EEESY_SY_EEEEENSB_IJNSA_10UnderscoreES11_S11_EEEEENS7_6detail26Sm90ImplicitGemmTileTraitsINSA_20SM90_TMA_LOAD_IM2COLENSA_14ComposedLayoutINSA_7SwizzleILi1ELi4ELi3EEENSA_18smem_ptr_flag_bitsILi8EEENSW_INSB_IJNSB_IJNSC_ILi8EEESK_EEENSB_IJSK_SE_EEENSB_IJSE_NSC_ILi22EEEEEEEEENSB_IJNSB_IJSK_SI_EEENSB_IJSE_SY_EEENSB_IJSY_NSC_ILi8192EEEEEEEEEEEEEvEENS15_INSA_23SM90_TMA_LOAD_MULTICASTENS17_IS19_S1B_NSW_INSB_IJNSB_IJS1C_S1C_EEES1E_S1G_EEENSB_IJS1I_S1J_NSB_IJSY_NSC_ILi2048EEEEEEEEEEEEEvEEEENS_8epilogue10collective6detail29Sm90TmaWarpSpecializedAdapterINS21_15DefaultEpilogueISN_NSB_IJNSB_IJlllEEESE_SY_EEES26_NS20_6thread17LinearCombinationISN_Li1EffLNS27_9ScaleType4KindE0ELNS_15FloatRoundStyleE2ESN_EENS_4gemm15EpilogueDefaultEEEEEvvEEEEvNT_6ParamsE:
        .type           _ZN7cutlass13device_kernelINS_4conv6kernel13ConvUniversalINS1_16ConvProblemShapeILNS1_8OperatorE0ELi2EEENS1_10collective14CollectiveConvINS1_46MainloopSm90TmaGmmaWarpSpecializedImplicitGemmILS5_0ELi22ELi2EN4cute5tupleIJNSA_1CILi2EEENSC_ILi1EEESE_EEENS1_36KernelImplicitTmaWarpSpecializedSm90ELi1EEENSB_IJNSC_ILi256EEENSC_ILi64EEENSB_IJNSC_ILi32EEEEEEEEENS_12float_e4m3_tESN_NSA_8TiledMMAINSA_8MMA_AtomIJNSA_4SM904GMMA30MMA_64x64x32_F32E4M3E4M3_SS_TNILNSR_7ScaleInE1ELST_1EEEEEENSA_6LayoutINSB_IJSE_SE_SE_EEENSB_IJNSC_ILi0EEESY_SY_EEEEENSB_IJNSA_10UnderscoreES11_S11_EEEEENS7_6detail26Sm90ImplicitGemmTileTraitsINSA_20SM90_TMA_LOAD_IM2COLENSA_14ComposedLayoutINSA_7SwizzleILi1ELi4ELi3EEENSA_18smem_ptr_flag_bitsILi8EEENSW_INSB_IJNSB_IJNSC_ILi8EEESK_EEENSB_IJSK_SE_EEENSB_IJSE_NSC_ILi22EEEEEEEEENSB_IJNSB_IJSK_SI_EEENSB_IJSE_SY_EEENSB_IJSY_NSC_ILi8192EEEEEEEEEEEEEvEENS15_INSA_23SM90_TMA_LOAD_MULTICASTENS17_IS19_S1B_NSW_INSB_IJNSB_IJS1C_S1C_EEES1E_S1G_EEENSB_IJS1I_S1J_NSB_IJSY_NSC_ILi2048EEEEEEEEEEEEEvEEEENS_8epilogue10collective6detail29Sm90TmaWarpSpecializedAdapterINS21_15DefaultEpilogueISN_NSB_IJNSB_IJlllEEESE_SY_EEES26_NS20_6thread17LinearCombinationISN_Li1EffLNS27_9ScaleType4KindE0ELNS_15FloatRoundStyleE2ESN_EENS_4gemm15EpilogueDefaultEEEEEvvEEEEvNT_6ParamsE,@function
        .size           _ZN7cutlass13device_kernelINS_4conv6kernel13ConvUniversalINS1_16ConvProblemShapeILNS1_8OperatorE0ELi2EEENS1_10collective14CollectiveConvINS1_46MainloopSm90TmaGmmaWarpSpecializedImplicitGemmILS5_0ELi22ELi2EN4cute5tupleIJNSA_1CILi2EEENSC_ILi1EEESE_EEENS1_36KernelImplicitTmaWarpSpecializedSm90ELi1EEENSB_IJNSC_ILi256EEENSC_ILi64EEENSB_IJNSC_ILi32EEEEEEEEENS_12float_e4m3_tESN_NSA_8TiledMMAINSA_8MMA_AtomIJNSA_4SM904GMMA30MMA_64x64x32_F32E4M3E4M3_SS_TNILNSR_7ScaleInE1ELST_1EEEEEENSA_6LayoutINSB_IJSE_SE_SE_EEENSB_IJNSC_ILi0EEESY_SY_EEEEENSB_IJNSA_10UnderscoreES11_S11_EEEEENS7_6detail26Sm90ImplicitGemmTileTraitsINSA_20SM90_TMA_LOAD_IM2COLENSA_14ComposedLayoutINSA_7SwizzleILi1ELi4ELi3EEENSA_18smem_ptr_flag_bitsILi8EEENSW_INSB_IJNSB_IJNSC_ILi8EEESK_EEENSB_IJSK_SE_EEENSB_IJSE_NSC_ILi22EEEEEEEEENSB_IJNSB_IJSK_SI_EEENSB_IJSE_SY_EEENSB_IJSY_NSC_ILi8192EEEEEEEEEEEEEvEENS15_INSA_23SM90_TMA_LOAD_MULTICASTENS17_IS19_S1B_NSW_INSB_IJNSB_IJS1C_S1C_EEES1E_S1G_EEENSB_IJS1I_S1J_NSB_IJSY_NSC_ILi2048EEEEEEEEEEEEEvEEEENS_8epilogue10collective6detail29Sm90TmaWarpSpecializedAdapterINS21_15DefaultEpilogueISN_NSB_IJNSB_IJlllEEESE_SY_EEES26_NS20_6thread17LinearCombinationISN_Li1EffLNS27_9ScaleType4KindE0ELNS_15FloatRoundStyleE2ESN_EENS_4gemm15EpilogueDefaultEEEEEvvEEEEvNT_6ParamsE,(.L_x_122 - _ZN7cutlass13device_kernelINS_4conv6kernel13ConvUniversalINS1_16ConvProblemShapeILNS1_8OperatorE0ELi2EEENS1_10collective14CollectiveConvINS1_46MainloopSm90TmaGmmaWarpSpecializedImplicitGemmILS5_0ELi22ELi2EN4cute5tupleIJNSA_1CILi2EEENSC_ILi1EEESE_EEENS1_36KernelImplicitTmaWarpSpecializedSm90ELi1EEENSB_IJNSC_ILi256EEENSC_ILi64EEENSB_IJNSC_ILi32EEEEEEEEENS_12float_e4m3_tESN_NSA_8TiledMMAINSA_8MMA_AtomIJNSA_4SM904GMMA30MMA_64x64x32_F32E4M3E4M3_SS_TNILNSR_7ScaleInE1ELST_1EEEEEENSA_6LayoutINSB_IJSE_SE_SE_EEENSB_IJNSC_ILi0EEESY_SY_EEEEENSB_IJNSA_10UnderscoreES11_S11_EEEEENS7_6detail26Sm90ImplicitGemmTileTraitsINSA_20SM90_TMA_LOAD_IM2COLENSA_14ComposedLayoutINSA_7SwizzleILi1ELi4ELi3EEENSA_18smem_ptr_flag_bitsILi8EEENSW_INSB_IJNSB_IJNSC_ILi8EEESK_EEENSB_IJSK_SE_EEENSB_IJSE_NSC_ILi22EEEEEEEEENSB_IJNSB_IJSK_SI_EEENSB_IJSE_SY_EEENSB_IJSY_NSC_ILi8192EEEEEEEEEEEEEvEENS15_INSA_23SM90_TMA_LOAD_MULTICASTENS17_IS19_S1B_NSW_INSB_IJNSB_IJS1C_S1C_EEES1E_S1G_EEENSB_IJS1I_S1J_NSB_IJSY_NSC_ILi2048EEEEEEEEEEEEEvEEEENS_8epilogue10collective6detail29Sm90TmaWarpSpecializedAdapterINS21_15DefaultEpilogueISN_NSB_IJNSB_IJlllEEESE_SY_EEES26_NS20_6thread17LinearCombinationISN_Li1EffLNS27_9ScaleType4KindE0ELNS_15FloatRoundStyleE2ESN_EENS_4gemm15EpilogueDefaultEEEEEvvEEEEvNT_6ParamsE)
        .other          _ZN7cutlass13device_kernelINS_4conv6kernel13ConvUniversalINS1_16ConvProblemShapeILNS1_8OperatorE0ELi2EEENS1_10collective14CollectiveConvINS1_46MainloopSm90TmaGmmaWarpSpecializedImplicitGemmILS5_0ELi22ELi2EN4cute5tupleIJNSA_1CILi2EEENSC_ILi1EEESE_EEENS1_36KernelImplicitTmaWarpSpecializedSm90ELi1EEENSB_IJNSC_ILi256EEENSC_ILi64EEENSB_IJNSC_ILi32EEEEEEEEENS_12float_e4m3_tESN_NSA_8TiledMMAINSA_8MMA_AtomIJNSA_4SM904GMMA30MMA_64x64x32_F32E4M3E4M3_SS_TNILNSR_7ScaleInE1ELST_1EEEEEENSA_6LayoutINSB_IJSE_SE_SE_EEENSB_IJNSC_ILi0EEESY_SY_EEEEENSB_IJNSA_10UnderscoreES11_S11_EEEEENS7_6detail26Sm90ImplicitGemmTileTraitsINSA_20SM90_TMA_LOAD_IM2COLENSA_14ComposedLayoutINSA_7SwizzleILi1ELi4ELi3EEENSA_18smem_ptr_flag_bitsILi8EEENSW_INSB_IJNSB_IJNSC_ILi8EEESK_EEENSB_IJSK_SE_EEENSB_IJSE_NSC_ILi22EEEEEEEEENSB_IJNSB_IJSK_SI_EEENSB_IJSE_SY_EEENSB_IJSY_NSC_ILi8192EEEEEEEEEEEEEvEENS15_INSA_23SM90_TMA_LOAD_MULTICASTENS17_IS19_S1B_NSW_INSB_IJNSB_IJS1C_S1C_EEES1E_S1G_EEENSB_IJS1I_S1J_NSB_IJSY_NSC_ILi2048EEEEEEEEEEEEEvEEEENS_8epilogue10collective6detail29Sm90TmaWarpSpecializedAdapterINS21_15DefaultEpilogueISN_NSB_IJNSB_IJlllEEESE_SY_EEES26_NS20_6thread17LinearCombinationISN_Li1EffLNS27_9ScaleType4KindE0ELNS_15FloatRoundStyleE2ESN_EENS_4gemm15EpilogueDefaultEEEEEvvEEEEvNT_6ParamsE,@"STO_CUDA_ENTRY STV_DEFAULT"
_ZN7cutlass13device_kernelINS_4conv6kernel13ConvUniversalINS1_16ConvProblemShapeILNS1_8OperatorE0ELi2EEENS1_10collective14CollectiveConvINS1_46MainloopSm90TmaGmmaWarpSpecializedImplicitGemmILS5_0ELi22ELi2EN4cute5tupleIJNSA_1CILi2EEENSC_ILi1EEESE_EEENS1_36KernelImplicitTmaWarpSpecializedSm90ELi1EEENSB_IJNSC_ILi256EEENSC_ILi64EEENSB_IJNSC_ILi32EEEEEEEEENS_12float_e4m3_tESN_NSA_8TiledMMAINSA_8MMA_AtomIJNSA_4SM904GMMA30MMA_64x64x32_F32E4M3E4M3_SS_TNILNSR_7ScaleInE1ELST_1EEEEEENSA_6LayoutINSB_IJSE_SE_SE_EEENSB_IJNSC_ILi0EEESY_SY_EEEEENSB_IJNSA_10UnderscoreES11_S11_EEEEENS7_6detail26Sm90ImplicitGemmTileTraitsINSA_20SM90_TMA_LOAD_IM2COLENSA_14ComposedLayoutINSA_7SwizzleILi1ELi4ELi3EEENSA_18smem_ptr_flag_bitsILi8EEENSW_INSB_IJNSB_IJNSC_ILi8EEESK_EEENSB_IJSK_SE_EEENSB_IJSE_NSC_ILi22EEEEEEEEENSB_IJNSB_IJSK_SI_EEENSB_IJSE_SY_EEENSB_IJSY_NSC_ILi8192EEEEEEEEEEEEEvEENS15_INSA_23SM90_TMA_LOAD_MULTICASTENS17_IS19_S1B_NSW_INSB_IJNSB_IJS1C_S1C_EEES1E_S1G_EEENSB_IJS1I_S1J_NSB_IJSY_NSC_ILi2048EEEEEEEEEEEEEvEEEENS_8epilogue10collective6detail29Sm90TmaWarpSpecializedAdapterINS21_15DefaultEpilogueISN_NSB_IJNSB_IJlllEEESE_SY_EEES26_NS20_6thread17LinearCombinationISN_Li1EffLNS27_9ScaleType4KindE0ELNS_15FloatRoundStyleE2ESN_EENS_4gemm15EpilogueDefaultEEEEEvvEEEEvNT_6ParamsE:
[----:B------:R-:W-:Y:S01]  /*0000*/  LDC R1, c[0x0][0x28] ;  /* 0x00000a00ff017b82 */ /* 0x000fe20000000800 */
[----:B------:R-:W0:Y:S01]  /*0010*/  S2R R10, SR_TID.X ;  /* 0x00000000000a7919 */ /* 0x000e220000002100 */
[----:B------:R-:W-:Y:S01]  /*0020*/  ELECT P0, URZ, PT ;  /* 0x00000000003f782f */ /* 0x000fe20003800000 */
[----:B------:R-:W-:Y:S01]  /*0030*/  BSSY B0, `(.L_x_0) ;  /* 0x0000010000007945 */ /* 0x000fe20003800000 */
[----:B------:R-:W1:Y:S01]  /*0040*/  S2R R11, SR_CTAID.X ;  /* 0x00000000000b7919 */ /* 0x000e620000002500 */
[--C-:B0-----:R-:W-:Y:S02]  /*0050*/  SHF.R.U32.HI R0, RZ, 0x5, R10.reuse ;  /* 0x00000005ff007819 */ /* 0x101fe4000001160a */
[----:B------:R-:W-:-:S03]  /*0060*/  SHF.R.U32.HI R3, RZ, 0x7, R10 ;  /* 0x00000007ff037819 */ /* 0x000fc6000001160a */
[----:B------:R-:W0:Y:S04]  /*0070*/  SHFL.IDX PT, R2, R0, RZ, 0x1f ;  /* 0x00001fff00027589 */ /* 0x000e2800000e0000 */
[----:B------:R2:W3:Y:S01]  /*0080*/  SHFL.IDX PT, R7, R3, RZ, 0x1f ;  /* 0x00001fff03077589 */ /* 0x0004e200000e0000 */
[----:B0-----:R-:W-:-:S13]  /*0090*/  ISETP.NE.OR P0, PT, R2, RZ, !P0 ;  /* 0x000000ff0200720c */ /* 0x001fda0004705670 */
[----:B-123--:R-:W-:Y:S05]  /*00a0*/  @P0 BRA `(.L_x_1) ;  /* 0x0000000000200947 */ /* 0x00efea0003800000 */
[----:B------:R-:W-:Y:S02]  /*00b0*/  ULDC.64 UR4, c[0x0][0x198] ;  /* 0x0000660000047ab9 */ /* 0x000fe40000000a00 */
[----:B------:R-:W-:Y:S02]  /*00c0*/  UIADD3 UR6, UP0, UR4, 0xf0, URZ ;  /* 0x000000f004067890 */ /* 0x000fe4000ff1e03f */
[----:B------:R-:W-:Y:S02]  /*00d0*/  UIADD3 UR4, UP1, UR4, 0x1f0, URZ ;  /* 0x000001f004047890 */ /* 0x000fe4000ff3e03f */
[----:B------:R-:W-:Y:S02]  /*00e0*/  UIADD3.X UR7, URZ, UR5, URZ, UP0, !UPT ;  /* 0x000000053f077290 */ /* 0x000fe400087fe43f */
[----:B------:R-:W-:-:S07]  /*00f0*/  UIADD3.X UR5, URZ, UR5, URZ, UP1, !UPT ;  /* 0x000000053f057290 */ /* 0x000fce0008ffe43f */
[----:B------:R0:W-:Y:S02]  /*0100*/  UTMACCTL.PF [UR6] ;  /* 0x00000000060079b9 */ /* 0x0001e40008040000 */
[----:B------:R0:W-:Y:S02]  /*0110*/  UTMACCTL.PF [UR4] ;  /* 0x00000000040079b9 */ /* 0x0001e40008040000 */
[----:B0-----:R-:W-:Y:S01]  /*0120*/  NOP ;  /* 0x0000000000007918 */ /* 0x001fe20000000000 */
.L_x_1:
[----:B------:R-:W-:Y:S05]  /*0130*/  BSYNC B0 ;  /* 0x0000000000007941 */ /* 0x000fea0003800000 */
.L_x_0:
[----:B------:R-:W0:Y:S01]  /*0140*/  SHFL.IDX PT, R0, R0, RZ, 0x1f ;  /* 0x00001fff00007589 */ /* 0x000e2200000e0000 */
[----:B------:R-:W-:Y:S02]  /*0150*/  SHF.R.S32.HI R3, RZ, 0x1f, R10 ;  /* 0x0000001fff037819 */ /* 0x000fe4000001140a */
[----:B------:R-:W-:Y:S01]  /*0160*/  I2FP.F32.U32 R6, R11 ;  /* 0x0000000b00067245 */ /* 0x000fe20000201000 */
[----:B------:R-:W1:Y:S01]  /*0170*/  S2R R13, SR_CTAID.Y ;  /* 0x00000000000d7919 */ /* 0x000e620000002600 */
[----:B------:R-:W-:-:S04]  /*0180*/  LEA.HI R3, R3, R10, RZ, 0x7 ;  /* 0x0000000a03037211 */ /* 0x000fc800078f38ff */
[----:B------:R-:W-:-:S05]  /*0190*/  LOP3.LUT R3, R3, 0xffffff80, RZ, 0xc0, !PT ;  /* 0xffffff8003037812 */ /* 0x000fca00078ec0ff */
[----:B------:R-:W-:-:S05]  /*01a0*/  IMAD.IADD R12, R10, 0x1, -R3 ;  /* 0x000000010a0c7824 */ /* 0x000fca00078e0a03 */
[----:B------:R-:W-:-:S04]  /*01b0*/  SHF.R.S32.HI R3, RZ, 0x1f, R12 ;  /* 0x0000001fff037819 */ /* 0x000fc8000001140c */
[----:B------:R-:W-:Y:S02]  /*01c0*/  LEA.HI R3, R3, R12, RZ, 0x3 ;  /* 0x0000000c03037211 */ /* 0x000fe400078f18ff */
[----:B0-----:R-:W-:Y:S02]  /*01d0*/  ISETP.NE.AND P0, PT, R0, RZ, PT ;  /* 0x000000ff0000720c */ /* 0x001fe40003f05270 */
[--C-:B------:R-:W-:Y:S02]  /*01e0*/  SHF.R.S32.HI R4, RZ, 0x3, R3.reuse ;  /* 0x00000003ff047819 */ /* 0x100fe40000011403 */
[----:B------:R-:W-:Y:S02]  /*01f0*/  SHF.R.S32.HI R3, RZ, 0x1f, R3 ;  /* 0x0000001fff037819 */ /* 0x000fe40000011403 */
[----:B------:R-:W-:-:S07]  /*0200*/  SHF.R.S32.HI R5, RZ, 0x1f, R0 ;  /* 0x0000001fff057819 */ /* 0x000fce0000011400 */
[----:B-1----:R-:W-:Y:S05]  /*0210*/  @P0 BRA `(.L_x_2) ;  /* 0x0000000000f40947 */ /* 0x002fea0003800000 */
[----:B------:R-:W-:Y:S01]  /*0220*/  ELECT P0, URZ, PT ;  /* 0x00000000003f782f */ /* 0x000fe20003800000 */
[----:B------:R-:W-:-:S12]  /*0230*/  BSSY B0, `(.L_x_2) ;  /* 0x000003b000007945 */ /* 0x000fd80003800000 */
[----:B------:R-:W-:Y:S05]  /*0240*/  @!P0 BRA `(.L_x_3) ;  /* 0x0000000000e48947 */ /* 0x000fea0003800000 */
[----:B------:R-:W0:Y:S01]  /*0250*/  S2UR UR8, SR_CgaCtaId ;  /* 0x00000000000879c3 */ /* 0x000e220000008800 */
[----:B------:R-:W-:Y:S01]  /*0260*/  UMOV UR4, 0x400 ;  /* 0x0000040000047882 */ /* 0x000fe20000000000 */
[----:B------:R-:W-:Y:S01]  /*0270*/  UMOV UR5, 0x1 ;  /* 0x0000000100057882 */ /* 0x000fe20000000000 */
[----:B------:R-:W-:Y:S02]  /*0280*/  UMOV UR6, 0x2 ;  /* 0x0000000200067882 */ /* 0x000fe40000000000 */
[----:B------:R-:W-:-:S04]  /*0290*/  UIADD3 UR6, -UR6, 0x100000, URZ ;  /* 0x0010000006067890 */ /* 0x000fc8000fffe13f */
[----:B------:R-:W-:Y:S02]  /*02a0*/  USHF.L.U32 UR7, UR6, 0xb, URZ ;  /* 0x0000000b06077899 */ /* 0x000fe4000800063f */
[----:B------:R-:W-:Y:S02]  /*02b0*/  USHF.L.U32 UR6, UR6, 0x1, URZ ;  /* 0x0000000106067899 */ /* 0x000fe4000800063f */
[----:B0-----:R-:W-:Y:S02]  /*02c0*/  ULEA UR8, UR8, UR4, 0x18 ;  /* 0x0000000408087291 */ /* 0x001fe4000f8ec03f */
[----:B------:R-:W-:-:S04]  /*02d0*/  UIADD3 UR4, -UR5, 0x100000, URZ ;  /* 0x0010000005047890 */ /* 0x000fc8000fffe13f */
[----:B------:R-:W-:Y:S02]  /*02e0*/  USHF.L.U32 UR5, UR4, 0xb, URZ ;  /* 0x0000000b04057899 */ /* 0x000fe4000800063f */
[----:B------:R-:W-:Y:S01]  /*02f0*/  USHF.L.U32 UR4, UR4, 0x1, URZ ;  /* 0x0000000104047899 */ /* 0x000fe2000800063f */
[----:B------:R-:W0:Y:S11]  /*0300*/  FENCE.VIEW.ASYNC.S ;  /* 0x00000000000073c6 */ /* 0x000e360000000000 */
[----:B0-----:R0:W1:Y:S01]  /*0310*/  SYNCS.EXCH.64 URZ, [UR8+0x37000], UR4 ;  /* 0x03700004083f75b2 */ /* 0x0010620008000100 */
[----:B------:R0:W2:Y:S01]  /*0320*/  SYNCS.EXCH.64 URZ, [UR8+0x370b0], UR6 ;  /* 0x0370b006083f75b2 */ /* 0x0000a20008000100 */
[----:B------:R0:W3:Y:S01]  /*0330*/  SYNCS.EXCH.64 URZ, [UR8+0x37008], UR4 ;  /* 0x03700804083f75b2 */ /* 0x0000e20008000100 */
[----:B------:R0:W4:Y:S01]  /*0340*/  SYNCS.EXCH.64 URZ, [UR8+0x370b8], UR6 ;  /* 0x0370b806083f75b2 */ /* 0x0001220008000100 */
[----:B------:R0:W0:Y:S01]  /*0350*/  SYNCS.EXCH.64 URZ, [UR8+0x37010], UR4 ;  /* 0x03701004083f75b2 */ /* 0x0000220008000100 */
        /* <DEDUP_REMOVED lines=39> */
[----:B-1234-:R-:W-:Y:S01]  /*05d0*/  NOP ;  /* 0x0000000000007918 */ /* 0x01efe20000000000 */
.L_x_3:
[----:B0-----:R-:W-:Y:S05]  /*05e0*/  BSYNC B0 ;  /* 0x0000000000007941 */ /* 0x001fea0003800000 */
.L_x_2:
[----:B------:R-:W-:Y:S01]  /*05f0*/  ULDC UR4, c[0x0][0x150] ;  /* 0x0000540000047ab9 */ /* 0x000fe20000000800 */
[----:B------:R-:W-:Y:S01]  /*0600*/  LEA.HI R3, R3, R4, RZ, 0x2 ;  /* 0x0000000403037211 */ /* 0x000fe200078f10ff */
[----:B------:R-:W-:Y:S01]  /*0610*/  FMUL R6, R6, UR4 ;  /* 0x0000000406067c20 */ /* 0x000fe20008400000 */
[----:B------:R-:W-:Y:S01]  /*0620*/  LEA.HI R5, R5, R0, RZ, 0x2 ;  /* 0x0000000005057211 */ /* 0x000fe200078f10ff */
[----:B------:R-:W-:Y:S01]  /*0630*/  ULDC UR4, c[0x0][0x154] ;  /* 0x0000550000047ab9 */ /* 0x000fe20000000800 */
[----:B------:R-:W-:Y:S01]  /*0640*/  LOP3.LUT R3, R3, 0xfffffffc, RZ, 0xc0, !PT ;  /* 0xfffffffc03037812 */ /* 0x000fe200078ec0ff */
[----:B------:R-:W0:Y:S01]  /*0650*/  LDC R14, c[0x0][0x140] ;  /* 0x00005000ff0e7b82 */ /* 0x000e220000000800 */
[----:B------:R-:W-:Y:S01]  /*0660*/  LOP3.LUT R5, R5, 0x3ffffffc, RZ, 0xc0, !PT ;  /* 0x3ffffffc05057812 */ /* 0x000fe200078ec0ff */
[----:B------:R-:W1:Y:S01]  /*0670*/  F2I.U32.TRUNC.NTZ R6, R6 ;  /* 0x0000000600067305 */ /* 0x000e62000020f000 */
[----:B------:R-:W-:Y:S01]  /*0680*/  LOP3.LUT P0, RZ, R12, 0x7, RZ, 0xc0, !PT ;  /* 0x000000070cff7812 */ /* 0x000fe2000780c0ff */
[----:B------:R-:W-:Y:S01]  /*0690*/  IMAD.IADD R3, R4, 0x1, -R3 ;  /* 0x0000000104037824 */ /* 0x000fe200078e0a03 */
[----:B------:R-:W-:Y:S01]  /*06a0*/  I2FP.F32.U32 R4, R13 ;  /* 0x0000000d00047245 */ /* 0x000fe20000201000 */
[----:B------:R-:W-:Y:S01]  /*06b0*/  IMAD.IADD R0, R0, 0x1, -R5 ;  /* 0x0000000100007824 */ /* 0x000fe200078e0a05 */
[----:B------:R-:W-:Y:S01]  /*06c0*/  ISETP.NE.AND P3, PT, R7, 0x1, PT ;  /* 0x000000010700780c */ /* 0x000fe20003f65270 */
[----:B------:R-:W-:Y:S01]  /*06d0*/  NOP ;  /* 0x0000000000007918 */ /* 0x000fe20000000000 */
[----:B------:R-:W-:Y:S01]  /*06e0*/  NOP ;  /* 0x0000000000007918 */ /* 0x000fe20000000000 */
[----:B------:R-:W-:-:S02]  /*06f0*/  IMAD R0, R0, 0x4, R3 ;  /* 0x0000000400007824 */ /* 0x000fc400078e0203 */
[----:B------:R-:W-:Y:S01]  /*0700*/  FMUL R8, R4, UR4 ;  /* 0x0000000404087c20 */ /* 0x000fe20008400000 */
[----:B------:R-:W-:Y:S01]  /*0710*/  ULDC UR4, c[0x0][0x144] ;  /* 0x0000510000047ab9 */ /* 0x000fe20000000800 */
[C---:B------:R-:W-:Y:S01]  /*0720*/  IMAD.SHL.U32 R5, R0.reuse, 0x4, RZ ;  /* 0x0000000400057824 */ /* 0x040fe200078e00ff */
[----:B------:R-:W-:Y:S01]  /*0730*/  LEA.HI R3, R0, R0, RZ, 0x1 ;  /* 0x0000000000037211 */ /* 0x000fe200078f08ff */
[----:B-1----:R-:W-:Y:S02]  /*0740*/  IMAD.MOV R4, RZ, RZ, -R6 ;  /* 0x000000ffff047224 */ /* 0x002fe400078e0a06 */
[----:B------:R-:W1:Y:S01]  /*0750*/  F2I.U32.TRUNC.NTZ R8, R8 ;  /* 0x0000000800087305 */ /* 0x000e62000020f000 */
[----:B------:R-:W-:Y:S01]  /*0760*/  LOP3.LUT R3, R3, 0xfffffffe, RZ, 0xc0, !PT ;  /* 0xfffffffe03037812 */ /* 0x000fe200078ec0ff */
[----:B------:R-:W-:Y:S01]  /*0770*/  IMAD R4, R4, UR4, R11 ;  /* 0x0000000404047c24 */ /* 0x000fe2000f8e020b */
[----:B------:R-:W-:Y:S01]  /*0780*/  LOP3.LUT R9, R0, 0xc, R5, 0x78, !PT ;  /* 0x0000000c00097812 */ /* 0x000fe200078e7805 */
[----:B------:R-:W-:-:S02]  /*0790*/  ULDC UR4, c[0x0][0x148] ;  /* 0x0000520000047ab9 */ /* 0x000fc40000000800 */
[----:B------:R-:W-:Y:S01]  /*07a0*/  IMAD.IADD R3, R0, 0x1, -R3 ;  /* 0x0000000100037824 */ /* 0x000fe200078e0a03 */
[----:B0-----:R-:W-:Y:S02]  /*07b0*/  ISETP.EQ.U32.AND P1, PT, R14, 0x1, PT ;  /* 0x000000010e00780c */ /* 0x001fe40003f22070 */
[----:B------:R-:W-:Y:S02]  /*07c0*/  ISETP.LT.U32.AND P0, PT, R9, 0x2, !P0 ;  /* 0x000000020900780c */ /* 0x000fe40004701070 */
[----:B------:R-:W-:Y:S02]  /*07d0*/  ISETP.NE.AND P4, PT, R3, R4, PT ;  /* 0x000000040300720c */ /* 0x000fe40003f85270 */
[----:B------:R-:W-:Y:S01]  /*07e0*/  SHF.R.S32.HI R3, RZ, 0x1f, R2 ;  /* 0x0000001fff037819 */ /* 0x000fe20000011402 */
[----:B-1----:R-:W-:-:S03]  /*07f0*/  IMAD.MOV R4, RZ, RZ, -R8 ;  /* 0x000000ffff047224 */ /* 0x002fc600078e0a08 */
[----:B------:R-:W-:Y:S01]  /*0800*/  LEA.HI R3, R3, R2, RZ, 0x2 ;  /* 0x0000000203037211 */ /* 0x000fe200078f10ff */
[----:B------:R-:W-:-:S03]  /*0810*/  IMAD R5, R4, UR4, R13 ;  /* 0x0000000404057c24 */ /* 0x000fc6000f8e020d */
[----:B------:R-:W-:-:S03]  /*0820*/  LOP3.LUT R3, R3, 0xfffffffc, RZ, 0xc0, !PT ;  /* 0xfffffffc03037812 */ /* 0x000fc600078ec0ff */
[----:B------:R-:W-:Y:S02]  /*0830*/  @P4 LEA.HI R0, R9, R9, RZ, 0x1 ;  /* 0x0000000909004211 */ /* 0x000fe400078f08ff */
[----:B------:R-:W-:Y:S01]  /*0840*/  IMAD.IADD R6, R2, 0x1, -R3 ;  /* 0x0000000102067824 */ /* 0x000fe200078e0a03 */
[----:B------:R-:W-:Y:S01]  /*0850*/  SEL R3, RZ, 0x1, !P0 ;  /* 0x00000001ff037807 */ /* 0x000fe20004000000 */
[----:B------:R-:W-:Y:S01]  /*0860*/  IMAD.MOV.U32 R2, RZ, RZ, 0x1 ;  /* 0x00000001ff027424 */ /* 0x000fe200078e00ff */
[----:B------:R-:W-:Y:S02]  /*0870*/  @P4 SHF.R.S32.HI R0, RZ, 0x1, R0 ;  /* 0x00000001ff004819 */ /* 0x000fe40000011400 */
[----:B------:R-:W-:Y:S02]  /*0880*/  LOP3.LUT P2, RZ, R7, R6, RZ, 0xfc, !PT ;  /* 0x0000000607ff7212 */ /* 0x000fe4000784fcff */
[----:B------:R-:W-:Y:S02]  /*0890*/  @P4 ISETP.NE.AND P5, PT, R0, R5, PT ;  /* 0x000000050000420c */ /* 0x000fe40003fa5270 */
[----:B------:R-:W-:-:S02]  /*08a0*/  SEL R0, RZ, 0x1, P2 ;  /* 0x00000001ff007807 */ /* 0x000fc40001000000 */
[----:B------:R-:W-:Y:S02]  /*08b0*/  @P4 SEL R2, RZ, 0x1, P5 ;  /* 0x00000001ff024807 */ /* 0x000fe40002800000 */
[----:B------:R-:W-:Y:S02]  /*08c0*/  SEL R8, R0, 0x2, P3 ;  /* 0x0000000200087807 */ /* 0x000fe40001800000 */
[----:B------:R-:W-:Y:S01]  /*08d0*/  LOP3.LUT R16, R2, R3, RZ, 0xc0, !PT ;  /* 0x0000000302107212 */ /* 0x000fe200078ec0ff */
[----:B------:R-:W-:Y:S06]  /*08e0*/  @!P1 BRA `(.L_x_4) ;  /* 0x0000000000089947 */ /* 0x000fec0003800000 */
[----:B------:R-:W-:Y:S01]  /*08f0*/  UCGABAR_ARV ;  /* 0x00000000000079c7 */ /* 0x000fe20008000000 */
[----:B------:R-:W-:Y:S05]  /*0900*/  BRA `(.L_x_5) ;  /* 0x0000000000047947 */ /* 0x000fea0003800000 */
.L_x_4:
[----:B------:R-:W-:Y:S01]  /*0910*/  NOP ;  /* 0x0000000000007918 */ /* 0x000fe20000000000 */
.L_x_5:
[----:B------:R-:W-:Y:S01]  /*0920*/  ULDC.64 UR4, c[0x0][0x598] ;  /* 0x0001660000047ab9 */ /* 0x000fe20000000a00 */
[----:B------:R-:W-:Y:S01]  /*0930*/  ULDC.64 UR12, c[0x0][0x208] ;  /* 0x00008200000c7ab9 */ /* 0x000fe20000000a00 */
[----:B------:R-:W-:-:S04]  /*0940*/  ISETP.NE.U32.AND P0, PT, RZ, UR4, PT ;  /* 0x00000004ff007c0c */ /* 0x000fc8000bf05070 */
[----:B------:R-:W-:-:S13]  /*0950*/  ISETP.NE.AND.EX P0, PT, RZ, UR5, PT, P0 ;  /* 0x00000005ff007c0c */ /* 0x000fda000bf05300 */
[----:B------:R-:W-:Y:S05]  /*0960*/  @!P0 BRA `(.L_x_6) ;  /* 0x00000000001c8947 */ /* 0x000fea0003800000 */
[----:B------:R-:W0:Y:S02]  /*0970*/  LDC.64 R2, c[0x0][0x598] ;  /* 0x00016600ff027b82 */ /* 0x000e240000000a00 */
[----:B0-----:R-:W2:Y:S02]  /*0980*/  LDG.E.64 R2, desc[UR12][R2.64] ;  /* 0x0000000c02027981 */ /* 0x001ea4000c1e1b00 */
[----:B--2---:R-:W-:-:S04]  /*0990*/  ISETP.NE.U32.AND P0, PT, R2, RZ, PT ;  /* 0x000000ff0200720c */ /* 0x004fc80003f05070 */
[----:B------:R-:W-:-:S13]  /*09a0*/  ISETP.NE.AND.EX P0, PT, R3, RZ, PT, P0 ;  /* 0x000000ff0300720c */ /* 0x000fda0003f05300 */
[----:B------:R-:W-:Y:S05]  /*09b0*/  @!P0 BRA `(.L_x_6) ;  /* 0x0000000000088947 */ /* 0x000fea0003800000 */
[----:B------:R0:W5:Y:S01]  /*09c0*/  LD.E R2, desc[UR12][R2.64] ;  /* 0x0000000c02027980 */ /* 0x000162000c101900 */
[----:B------:R-:W-:Y:S05]  /*09d0*/  BRA `(.L_x_7) ;  /* 0x0000000000207947 */ /* 0x000fea0003800000 */
.L_x_6:
[----:B------:R-:W-:Y:S02]  /*09e0*/  ULDC.64 UR4, c[0x0][0x588] ;  /* 0x0001620000047ab9 */ /* 0x000fe40000000a00 */
[----:B------:R-:W-:-:S04]  /*09f0*/  ISETP.NE.U32.AND P0, PT, RZ, UR4, PT ;  /* 0x00000004ff007c0c */ /* 0x000fc8000bf05070 */
[----:B------:R-:W-:-:S13]  /*0a00*/  ISETP.NE.AND.EX P0, PT, RZ, UR5, PT, P0 ;  /* 0x00000005ff007c0c */ /* 0x000fda000bf05300 */
[----:B------:R-:W-:Y:S05]  /*0a10*/  @!P0 BRA `(.L_x_8) ;  /* 0x00000000000c8947 */ /* 0x000fea0003800000 */
[----:B------:R-:W0:Y:S02]  /*0a20*/  LDC.64 R2, c[0x0][0x588] ;  /* 0x00016200ff027b82 */ /* 0x000e240000000a00 */
[----:B0-----:R1:W5:Y:S01]  /*0a30*/  LDG.E R2, desc[UR12][R2.64] ;  /* 0x0000000c02027981 */ /* 0x001362000c1e1900 */
[----:B------:R-:W-:Y:S05]  /*0a40*/  BRA `(.L_x_7) ;  /* 0x0000000000047947 */ /* 0x000fea0003800000 */
.L_x_8:
[----:B------:R-:W2:Y:S02]  /*0a50*/  LDC R2, c[0x0][0x580] ;  /* 0x00016000ff027b82 */ /* 0x000ea40000000800 */
.L_x_7:
[----:B------:R-:W-:Y:S02]  /*0a60*/  ULDC.64 UR4, c[0x0][0x5a0] ;  /* 0x0001680000047ab9 */ /* 0x000fe40000000a00 */
[----:B------:R-:W-:-:S04]  /*0a70*/  ISETP.NE.U32.AND P0, PT, RZ, UR4, PT ;  /* 0x00000004ff007c0c */ /* 0x000fc8000bf05070 */
[----:B------:R-:W-:-:S13]  /*0a80*/  ISETP.NE.AND.EX P0, PT, RZ, UR5, PT, P0 ;  /* 0x00000005ff007c0c */ /* 0x000fda000bf05300 */
[----:B------:R-:W-:Y:S05]  /*0a90*/  @!P0 BRA `(.L_x_9) ;  /* 0x00000000001c8947 */ /* 0x000fea0003800000 */
[----:B------:R-:W3:Y:S02]  /*0aa0*/  LDC.64 R4, c[0x0][0x5a0] ;  /* 0x00016800ff047b82 */ /* 0x000ee40000000a00 */
[----:B---3--:R-:W3:Y:S02]  /*0ab0*/  LDG.E.64 R4, desc[UR12][R4.64] ;  /* 0x0000000c04047981 */ /* 0x008ee4000c1e1b00 */
[----:B---3--:R-:W-:-:S04]  /*0ac0*/  ISETP.NE.U32.AND P0, PT, R4, RZ, PT ;  /* 0x000000ff0400720c */ /* 0x008fc80003f05070 */
[----:B------:R-:W-:-:S13]  /*0ad0*/  ISETP.NE.AND.EX P0, PT, R5, RZ, PT, P0 ;  /* 0x000000ff0500720c */ /* 0x000fda0003f05300 */
[----:B------:R-:W-:Y:S05]  /*0ae0*/  @!P0 BRA `(.L_x_9) ;  /* 0x0000000000088947 */ /* 0x000fea0003800000 */
[----:B------:R3:W5:Y:S01]  /*0af0*/  LD.E R0, desc[UR12][R4.64] ;  /* 0x0000000c04007980 */ /* 0x000762000c101900 */
[----:B------:R-:W-:Y:S05]  /*0b00*/  BRA `(.L_x_10) ;  /* 0x0000000000207947 */ /* 0x000fea0003800000 */
.L_x_9:
[----:B------:R-:W-:Y:S02]  /*0b10*/  ULDC.64 UR4, c[0x0][0x590] ;  /* 0x0001640000047ab9 */ /* 0x000fe40000000a00 */
[----:B------:R-:W-:-:S04]  /*0b20*/  ISETP.NE.U32.AND P0, PT, RZ, UR4, PT ;  /* 0x00000004ff007c0c */ /* 0x000fc8000bf05070 */
[----:B------:R-:W-:-:S13]  /*0b30*/  ISETP.NE.AND.EX P0, PT, RZ, UR5, PT, P0 ;  /* 0x00000005ff007c0c */ /* 0x000fda000bf05300 */
[----:B------:R-:W-:Y:S05]  /*0b40*/  @!P0 BRA `(.L_x_11) ;  /* 0x00000000000c8947 */ /* 0x000fea0003800000 */
[----:B------:R-:W3:Y:S02]  /*0b50*/  LDC.64 R4, c[0x0][0x590] ;  /* 0x00016400ff047b82 */ /* 0x000ee40000000a00 */
[----:B---3--:R4:W5:Y:S01]  /*0b60*/  LDG.E R0, desc[UR12][R4.64] ;  /* 0x0000000c04007981 */ /* 0x008962000c1e1900 */
[----:B------:R-:W-:Y:S05]  /*0b70*/  BRA `(.L_x_10) ;  /* 0x0000000000047947 */ /* 0x000fea0003800000 */
.L_x_11:
[----:B------:R-:W3:Y:S02]  /*0b80*/  LDC R0, c[0x0][0x584] ;  /* 0x00016100ff007b82 */ /* 0x000ee40000000800 */
.L_x_10:
[----:B01----:R-:W0:Y:S08]  /*0b90*/  LDC R3, c[0x0][0x3c4] ;  /* 0x0000f100ff037b82 */ /* 0x003e300000000800 */
[----:B------:R-:W1:Y:S01]  /*0ba0*/  LDC.64 R14, c[0x0][0x3c8] ;  /* 0x0000f200ff0e7b82 */ /* 0x000e620000000a00 */
[----:B0-----:R-:W-:-:S05]  /*0bb0*/  VIADD R3, R3, 0x1f ;  /* 0x0000001f03037836 */ /* 0x001fca0000000000 */
[----:B---34-:R-:W-:-:S04]  /*0bc0*/  SHF.R.S32.HI R4, RZ, 0x1f, R3 ;  /* 0x0000001fff047819 */ /* 0x018fc80000011403 */
[----:B------:R-:W-:-:S04]  /*0bd0*/  LEA.HI R4, R4, R3, RZ, 0x5 ;  /* 0x0000000304047211 */ /* 0x000fc800078f28ff */
[----:B------:R-:W-:-:S05]  /*0be0*/  SHF.R.S32.HI R3, RZ, 0x5, R4 ;  /* 0x00000005ff037819 */ /* 0x000fca0000011404 */
[----:B-1----:R-:W-:-:S04]  /*0bf0*/  IMAD R4, R3, R14, RZ ;  /* 0x0000000e03047224 */ /* 0x002fc800078e02ff */
[----:B------:R-:W-:Y:S01]  /*0c00*/  IMAD R4, R4, R15, RZ ;  /* 0x0000000f04047224 */ /* 0x000fe200078e02ff */
[----:B------:R-:W-:Y:S06]  /*0c10*/  @!P1 BRA `(.L_x_12) ;  /* 0x00000000000c9947 */ /* 0x000fec0003800000 */
[----:B------:R-:W-:Y:S01]  /*0c20*/  UCGABAR_WAIT ;  /* 0x0000000000007dc7 */ /* 0x000fe20008000000 */
[----:B------:R-:W-:Y:S01]  /*0c30*/  CCTL.IVALL ;  /* 0x00000000ff00798f */ /* 0x000fe20002000000 */
[----:B------:R-:W-:Y:S05]  /*0c40*/  BRA `(.L_x_13) ;  /* 0x0000000000047947 */ /* 0x000fea0003800000 */
.L_x_12:
[----:B------:R-:W-:Y:S06]  /*0c50*/  BAR.SYNC.DEFER_BLOCKING 0x0 ;  /* 0x0000000000007b1d */ /* 0x000fec0000010000 */
.L_x_13:
[----:B------:R-:W-:-:S13]  /*0c60*/  ISETP.NE.AND P0, PT, R7, RZ, PT ;  /* 0x000000ff0700720c */ /* 0x000fda0003f05270 */
[----:B------:R-:W-:Y:S05]  /*0c70*/  @!P0 BRA `(.L_x_14) ;  /* 0x000000e000648947 */ /* 0x000fea0003800000 */
[----:B------:R-:W-:-:S13]  /*0c80*/  ISETP.NE.AND P0, PT, R7, 0x1, PT ;  /* 0x000000010700780c */ /* 0x000fda0003f05270 */
[----:B------:R-:W-:Y:S05]  /*0c90*/  @P0 EXIT ;  /* 0x000000000000094d */ /* 0x000fea0003800000 */
[----:B------:R-:W-:Y:S01]  /*0ca0*/  ISETP.GE.AND P0, PT, R4, 0x1, PT ;  /* 0x000000010400780c */ /* 0x000fe20003f06270 */
[----:B------:R-:W-:Y:S01]  /*0cb0*/  UMOV UR4, URZ ;  /* 0x0000003f00047c82 */ /* 0x000fe20008000000 */
[----:B------:R-:W-:Y:S02]  /*0cc0*/  CS2R R54, SRZ ;  /* 0x0000000000367805 */ /* 0x000fe4000001ff00 */
[----:B------:R-:W-:Y:S02]  /*0cd0*/  CS2R R120, SRZ ;  /* 0x0000000000787805 */ /* 0x000fe4000001ff00 */
[----:B------:R-:W-:Y:S02]  /*0ce0*/  CS2R R122, SRZ ;  /* 0x00000000007a7805 */ /* 0x000fe4000001ff00 */
[----:B------:R-:W-:Y:S02]  /*0cf0*/  CS2R R124, SRZ ;  /* 0x00000000007c7805 */ /* 0x000fe4000001ff00 */
[----:B------:R-:W-:-:S02]  /*0d00*/  CS2R R126, SRZ ;  /* 0x00000000007e7805 */ /* 0x000fc4000001ff00 */
[----:B------:R-:W-:Y:S02]  /*0d10*/  CS2R R128, SRZ ;  /* 0x0000000000807805 */ /* 0x000fe4000001ff00 */
        /* <DEDUP_REMOVED lines=57> */
[----:B------:R-:W-:Y:S01]  /*10b0*/  CS2R R52, SRZ ;  /* 0x0000000000347805 */ /* 0x000fe2000001ff00 */
[----:B------:R-:W-:Y:S06]  /*10c0*/  @!P0 BRA `(.L_x_15) ;  /* 0x0000000000948947 */ /* 0x000fec0003800000 */
[----:B------:R-:W-:-:S04]  /*10d0*/  LOP3.LUT R3, R8, 0x1, RZ, 0xfc, !PT ;  /* 0x0000000108037812 */ /* 0x000fc800078efcff */
[----:B------:R-:W-:-:S13]  /*10e0*/  ISETP.NE.AND P1, PT, R3, 0x3, PT ;  /* 0x000000030300780c */ /* 0x000fda0003f25270 */
[----:B------:R-:W-:Y:S05]  /*10f0*/  @!P1 BRA `(.L_x_16) ;  /* 0x0000000000049947 */ /* 0x000fea0003800000 */
[----:B------:R-:W-:Y:S01]  /*1100*/  BPT.TRAP 0x1 ;  /* 0x000000040000795c */ /* 0x000fe20000300000 */
.L_x_16:
[----:B------:R-:W0:Y:S01]  /*1110*/  S2UR UR5, SR_CgaCtaId ;  /* 0x00000000000579c3 */ /* 0x000e220000008800 */
[----:B------:R-:W-:Y:S01]  /*1120*/  SHF.L.U32 R3, RZ, 0x1f, RZ ;  /* 0x0000001fff037819 */ /* 0x000fe200000006ff */
[----:B------:R-:W-:Y:S02]  /*1130*/  UMOV UR4, 0x400 ;  /* 0x0000040000047882 */ /* 0x000fe40000000000 */
[----:B0-----:R-:W-:-:S12]  /*1140*/  ULEA UR4, UR5, UR4, 0x18 ;  /* 0x0000000405047291 */ /* 0x001fd8000f8ec03f */
.L_x_17:
[----:B0-----:R-:W-:-:S04]  /*1150*/  IMAD.U32 R6, RZ, RZ, UR4 ;  /* 0x00000004ff067e24 */ /* 0x001fc8000f8e00ff */
[----:B------:R0:W1:Y:S03]  /*1160*/  SYNCS.PHASECHK.TRANS64.TRYWAIT P1, [R6+URZ+0x37000], R3 ;  /* 0x03700003060075a7 */ /* 0x000066000802017f */
[----:B-1----:R-:W-:Y:S05]  /*1170*/  @!P1 NANOSLEEP.SYNCS 0x989680 ;  /* 0x009896800000995d */ /* 0x002fea0003900000 */
[----:B------:R-:W1:Y:S02]  /*1180*/  @!P1 SYNCS.PHASECHK.TRANS64 P1, [R6+URZ+0x37000], R3 ;  /* 0x03700003060095a7 */ /* 0x000e64000802007f */
[----:B-1----:R-:W-:Y:S05]  /*1190*/  @!P1 BRA `(.L_x_17) ;  /* 0xfffffffc00ec9947 */ /* 0x002fea000383ffff */
[----:B------:R-:W-:Y:S01]  /*11a0*/  UIADD3 UR5, UR4, 0x2c000, URZ ;  /* 0x0002c00004057890 */ /* 0x000fe2000fffe03f */
[----:B------:R-:W-:Y:S01]  /*11b0*/  WARPGROUP.ARRIVE ;  /* 0x00000000000079c5 */ /* 0x000fe20000000000 */
[----:B------:R-:W-:Y:S02]  /*11c0*/  USHF.R.U32.HI UR4, URZ, 0x4, UR4 ;  /* 0x000000043f047899 */ /* 0x000fe40008011604 */
[----:B------:R-:W-:Y:S02]  /*11d0*/  USHF.R.U32.HI UR5, URZ, 0x4, UR5 ;  /* 0x000000043f057899 */ /* 0x000fe40008011605 */
[----:B------:R-:W-:Y:S02]  /*11e0*/  ULOP3.LUT UR4, UR4, 0x3fff, URZ, 0xc0, !UPT ;  /* 0x00003fff04047892 */ /* 0x000fe4000f8ec03f */
[----:B------:R-:W-:Y:S02]  /*11f0*/  ULOP3.LUT UR5, UR5, 0x3fff, URZ, 0xc0, !UPT ;  /* 0x00003fff05057892 */ /* 0x000fe4000f8ec03f */
[----:B------:R-:W-:-:S02]  /*1200*/  ULOP3.LUT UR4, UR4, 0x10000, URZ, 0xfc, !UPT ;  /* 0x0001000004047892 */ /* 0x000fc4000f8efc3f */
[----:B------:R-:W-:Y:S02]  /*1210*/  ULOP3.LUT UR6, UR5, 0x10000, URZ, 0xfc, !UPT ;  /* 0x0001000005067892 */ /* 0x000fe4000f8efc3f */
[----:B------:R-:W-:Y:S02]  /*1220*/  UIADD3 UR8, UR4, 0x80, URZ ;  /* 0x0000008004087890 */ /* 0x000fe4000fffe03f */
[----:B------:R-:W-:Y:S01]  /*1230*/  UIADD3 UR9, UR4, 0x100, URZ ;  /* 0x0000010004097890 */ /* 0x000fe2000fffe03f */
[----:B------:R-:W-:Y:S01]  /*1240*/  UMOV UR5, 0xc0000010 ;  /* 0xc000001000057882 */ /* 0x000fe20000000000 */
[----:B------:R-:W-:Y:S01]  /*1250*/  UMOV UR7, 0xc0000010 ;  /* 0xc000001000077882 */ /* 0x000fe20000000000 */
[----:B------:R-:W-:Y:S02]  /*1260*/  UIADD3 UR10, UR4, 0x180, URZ ;  /* 0x00000180040a7890 */ /* 0x000fe4000fffe03f */
[----:B------:R-:W-:Y:S01]  /*1270*/  QGMMA.64x64x32.F32.E4M3.E4M3 R120, gdesc[UR4], RZ, !UPT ;  /* 0x00e00000047879f3 */ /* 0x000fe2000c7008ff */
[----:B------:R-:W-:Y:S01]  /*1280*/  UMOV UR5, 0xc0000010 ;  /* 0xc000001000057882 */ /* 0x000fe20000000000 */
[----:B------:R-:W-:-:S02]  /*1290*/  UMOV UR4, UR8 ;  /* 0x0000000800047c82 */ /* 0x000fc40008000000 */
[----:B------:R-:W-:Y:S01]  /*12a0*/  QGMMA.64x64x32.F32.E4M3.E4M3 R88, gdesc[UR4], RZ, !UPT ;  /* 0x00e00000045879f3 */ /* 0x000fe2000c7008ff */
[----:B------:R-:W-:Y:S01]  /*12b0*/  UMOV UR4, UR9 ;  /* 0x0000000900047c82 */ /* 0x000fe20008000000 */
[----:B------:R-:W-:Y:S02]  /*12c0*/  UMOV UR5, 0xc0000010 ;  /* 0xc000001000057882 */ /* 0x000fe40000000000 */
[----:B------:R-:W-:Y:S01]  /*12d0*/  QGMMA.64x64x32.F32.E4M3.E4M3 R56, gdesc[UR4], RZ, !UPT ;  /* 0x00e00000043879f3 */ /* 0x000fe2000c7008ff */
[----:B------:R-:W-:Y:S01]  /*12e0*/  UMOV UR4, UR10 ;  /* 0x0000000a00047c82 */ /* 0x000fe20008000000 */
[----:B------:R-:W-:Y:S02]  /*12f0*/  UMOV UR5, 0xc0000010 ;  /* 0xc000001000057882 */ /* 0x000fe40000000000 */
[----:B------:R-:W-:Y:S01]  /*1300*/  QGMMA.64x64x32.F32.E4M3.E4M3 R24, gdesc[UR4], RZ, !UPT, gsb0 ;  /* 0x00e00000041879f3 */ /* 0x000fe2000c0008ff */
[----:B------:R-:W-:-:S05]  /*1310*/  UMOV UR4, 0x1 ;  /* 0x0000000100047882 */ /* 0x000fca0000000000 */
.L_x_15:
[----:B0-----:R-:W-:-:S05]  /*1320*/  VIMNMX R3, R4, 0x1, PT ;  /* 0x0000000104037848 */ /* 0x001fca0003fe0100 */
[----:B------:R-:W-:-:S05]  /*1330*/  IMAD.IADD R3, R4, 0x1, -R3 ;  /* 0x0000000104037824 */ /* 0x000fca00078e0a03 */
[----:B------:R-:W-:-:S13]  /*1340*/  ISETP.GE.AND P1, PT, R3, 0x1, PT ;  /* 0x000000010300780c */ /* 0x000fda0003f26270 */
[----:B------:R-:W-:Y:S05]  /*1350*/  @!P1 BRA `(.L_x_18) ;  /* 0x0000000400089947 */ /* 0x000fea0003800000 */
[----:B------:R-:W0:Y:S01]  /*1360*/  S2UR UR6, SR_CgaCtaId ;  /* 0x00000000000679c3 */ /* 0x000e220000008800 */
[----:B------:R-:W-:Y:S01]  /*1370*/  UMOV UR5, 0x400 ;  /* 0x0000040000057882 */ /* 0x000fe20000000000 */
[----:B------:R-:W-:Y:S01]  /*1380*/  LOP3.LUT R11, R8, 0x1, RZ, 0xfc, !PT ;  /* 0x00000001080b7812 */ /* 0x000fe200078efcff */
[----:B------:R-:W-:Y:S01]  /*1390*/  IMAD.MOV.U32 R10, RZ, RZ, RZ ;  /* 0x000000ffff0a7224 */ /* 0x000fe200078e00ff */
[----:B------:R-:W-:Y:S01]  /*13a0*/  UISETP.NE.U32.AND UP0, UPT, UR4, URZ, UPT ;  /* 0x0000003f0400728c */ /* 0x000fe2000bf05070 */
[----:B------:R-:W-:Y:S02]  /*13b0*/  IMAD.MOV.U32 R4, RZ, RZ, R3 ;  /* 0x000000ffff047224 */ /* 0x000fe400078e0003 */
[----:B------:R-:W-:Y:S01]  /*13c0*/  IMAD.MOV.U32 R5, RZ, RZ, RZ ;  /* 0x000000ffff057224 */ /* 0x000fe200078e00ff */
[----:B0-----:R-:W-:-:S04]  /*13d0*/  ULEA UR14, UR6, UR5, 0x18 ;  /* 0x00000005060e7291 */ /* 0x001fc8000f8ec03f */
[----:B------:R-:W-:Y:S02]  /*13e0*/  UIADD3 UR5, UR14, 0x2c000, URZ ;  /* 0x0002c0000e057890 */ /* 0x000fe4000fffe03f */
[----:B------:R-:W-:Y:S02]  /*13f0*/  USHF.R.U32.HI UR6, URZ, 0x4, UR14 ;  /* 0x000000043f067899 */ /* 0x000fe4000801160e */
[----:B------:R-:W-:Y:S02]  /*1400*/  USHF.R.U32.HI UR5, URZ, 0x4, UR5 ;  /* 0x000000043f057899 */ /* 0x000fe40008011605 */
[----:B------:R-:W-:Y:S02]  /*1410*/  ULOP3.LUT UR6, UR6, 0x3fff, URZ, 0xc0, !UPT ;  /* 0x00003fff06067892 */ /* 0x000fe4000f8ec03f */
[----:B------:R-:W-:Y:S02]  /*1420*/  ULOP3.LUT UR5, UR5, 0x3fff, URZ, 0xc0, !UPT ;  /* 0x00003fff05057892 */ /* 0x000fe4000f8ec03f */
[----:B------:R-:W-:-:S02]  /*1430*/  ULOP3.LUT UR16, UR6, 0x10000, URZ, 0xfc, !UPT ;  /* 0x0001000006107892 */ /* 0x000fc4000f8efc3f */
[----:B------:R-:W-:-:S12]  /*1440*/  ULOP3.LUT UR15, UR5, 0x10000, URZ, 0xfc, !UPT ;  /* 0x00010000050f7892 */ /* 0x000fd8000f8efc3f */
.L_x_23:
[----:B------:R-:W-:-:S13]  /*1450*/  ISETP.NE.AND P2, PT, R11, 0x3, PT ;  /* 0x000000030b00780c */ /* 0x000fda0003f45270 */
[----:B------:R-:W-:Y:S05]  /*1460*/  @!P2 BRA `(.L_x_19) ;  /* 0x000000000004a947 */ /* 0x000fea0003800000 */
[----:B------:R-:W-:Y:S01]  /*1470*/  BPT.TRAP 0x1 ;  /* 0x000000040000795c */ /* 0x000fe20000300000 */
.L_x_19:
[----:B------:R-:W-:Y:S01]  /*1480*/  SHF.L.U32 R6, R10, 0x1f, RZ ;  /* 0x0000001f0a067819 */ /* 0x000fe200000006ff */
[----:B------:R-:W-:-:S12]  /*1490*/  ULEA UR5, UR4, UR14, 0x3 ;  /* 0x0000000e04057291 */ /* 0x000fd8000f8e183f */
.L_x_20:
[----:B0-----:R-:W-:-:S04]  /*14a0*/  IMAD.U32 R7, RZ, RZ, UR5 ;  /* 0x00000005ff077e24 */ /* 0x001fc8000f8e00ff */
[----:B------:R0:W1:Y:S03]  /*14b0*/  SYNCS.PHASECHK.TRANS64.TRYWAIT P1, [R7+URZ+0x37000], R6 ;  /* 0x03700006070075a7 */ /* 0x000066000802017f */
[----:B-1----:R-:W-:Y:S05]  /*14c0*/  @!P1 NANOSLEEP.SYNCS 0x989680 ;  /* 0x009896800000995d */ /* 0x002fea0003900000 */
[----:B------:R-:W1:Y:S02]  /*14d0*/  @!P1 SYNCS.PHASECHK.TRANS64 P1, [R7+URZ+0x37000], R6 ;  /* 0x03700006070095a7 */ /* 0x000e64000802007f */
[----:B-1----:R-:W-:Y:S05]  /*14e0*/  @!P1 BRA `(.L_x_20) ;  /* 0xfffffffc00ec9947 */ /* 0x002fea000383ffff */
[----:B------:R-:W-:Y:S01]  /*14f0*/  ULEA UR8, UR4, UR16, 0x9 ;  /* 0x0000001004087291 */ /* 0x000fe2000f8e483f */
[----:B------:R-:W-:Y:S01]  /*1500*/  WARPGROUP.ARRIVE ;  /* 0x00000000000079c5 */ /* 0x000fe20000000000 */
[----:B------:R-:W-:Y:S02]  /*1510*/  ULEA UR10, UR4, UR15, 0x7 ;  /* 0x0000000f040a7291 */ /* 0x000fe4000f8e383f */
[----:B------:R-:W-:Y:S02]  /*1520*/  UIADD3 UR5, UR8, 0x80, URZ ;  /* 0x0000008008057890 */ /* 0x000fe4000fffe03f */
[----:B------:R-:W-:Y:S01]  /*1530*/  UIADD3 UR6, UR8, 0x100, URZ ;  /* 0x0000010008067890 */ /* 0x000fe2000fffe03f */
[----:B------:R-:W-:Y:S01]  /*1540*/  UMOV UR9, 0xc0000010 ;  /* 0xc000001000097882 */ /* 0x000fe20000000000 */
[----:B------:R-:W-:Y:S01]  /*1550*/  UMOV UR11, 0xc0000010 ;  /* 0xc0000010000b7882 */ /* 0x000fe20000000000 */
[----:B------:R-:W-:Y:S02]  /*1560*/  UIADD3 UR7, UR8, 0x180, URZ ;  /* 0x0000018008077890 */ /* 0x000fe4000fffe03f */
[----:B------:R-:W-:Y:S01]  /*1570*/  QGMMA.64x64x32.F32.E4M3.E4M3 R120, gdesc[UR8], R120, UP0 ;  /* 0x00e00000087879f3 */ /* 0x000fe2000bf00878 */
[----:B------:R-:W-:Y:S01]  /*1580*/  UMOV UR9, 0xc0000010 ;  /* 0xc000001000097882 */ /* 0x000fe20000000000 */
[----:B------:R-:W-:-:S02]  /*1590*/  UMOV UR8, UR5 ;  /* 0x0000000500087c82 */ /* 0x000fc40008000000 */
[----:B------:R-:W-:Y:S01]  /*15a0*/  QGMMA.64x64x32.F32.E4M3.E4M3 R88, gdesc[UR8], R88, UP0 ;  /* 0x00e00000085879f3 */ /* 0x000fe2000bf00858 */
[----:B------:R-:W-:Y:S01]  /*15b0*/  UMOV UR8, UR6 ;  /* 0x0000000600087c82 */ /* 0x000fe20008000000 */
[----:B------:R-:W-:Y:S02]  /*15c0*/  UMOV UR9, 0xc0000010 ;  /* 0xc000001000097882 */ /* 0x000fe40000000000 */
[----:B------:R-:W-:Y:S01]  /*15d0*/  QGMMA.64x64x32.F32.E4M3.E4M3 R56, gdesc[UR8], R56, UP0 ;  /* 0x00e00000083879f3 */ /* 0x000fe2000bf00838 */
[----:B------:R-:W-:Y:S01]  /*15e0*/  UMOV UR8, UR7 ;  /* 0x0000000700087c82 */ /* 0x000fe20008000000 */
[----:B------:R-:W-:Y:S02]  /*15f0*/  UMOV UR9, 0xc0000010 ;  /* 0xc000001000097882 */ /* 0x000fe40000000000 */
[----:B------:R-:W-:Y:S03]  /*1600*/  QGMMA.64x64x32.F32.E4M3.E4M3 R24, gdesc[UR8], R24, UP0, gsb0 ;  /* 0x00e00000081879f3 */ /* 0x000fe6000b800818 */
[----:B------:R-:W-:-:S02]  /*1610*/  WARPGROUP.DEPBAR.LE gsb0, 0x1 ;  /* 0x00008000000079c5 */ /* 0x000fc40000010100 */
[----:B------:R-:W-:Y:S05]  /*1620*/  @!P2 BRA `(.L_x_21) ;  /* 0x000000000004a947 */ /* 0x000fea0003800000 */
[----:B------:R-:W-:Y:S01]  /*1630*/  BPT.TRAP 0x1 ;  /* 0x000000040000795c */ /* 0x000fe20000300000 */
.L_x_21:
[----:B------:R-:W-:-:S13]  /*1640*/  ISETP.NE.AND P1, PT, R16, RZ, PT ;  /* 0x000000ff1000720c */ /* 0x000fda0003f25270 */
[----:B0-----:R-:W-:-:S05]  /*1650*/  @P1 LEA R6, R5, UR14, 0x3 ;  /* 0x0000000e05061c11 */ /* 0x001fca000f8e18ff */
[----:B------:R-:W-:-:S05]  /*1660*/  @P1 VIADD R6, R6, 0x370b0 ;  /* 0x000370b006061836 */ /* 0x000fca0000000000 */
[----:B------:R-:W-:-:S04]  /*1670*/  @P1 PRMT R6, R9, 0x654, R6 ;  /* 0x0000065409061816 */ /* 0x000fc80000000006 */
[----:B------:R0:W-:Y:S01]  /*1680*/  @P1 SYNCS.ARRIVE.TRANS64.RED.A1T0 RZ, [R6+URZ], RZ ;  /* 0x000000ff06ff19a7 */ /* 0x0001e2000810043f */
[----:B------:R-:W-:-:S13]  /*1690*/  ISETP.GT.U32.AND P1, PT, R8, 0x1, PT ;  /* 0x000000010800780c */ /* 0x000fda0003f24070 */
[----:B0-----:R-:W-:Y:S05]  /*16a0*/  @P1 BRA `(.L_x_22) ;  /* 0x0000000000041947 */ /* 0x001fea0003800000 */
[----:B------:R-:W-:Y:S01]  /*16b0*/  BPT.TRAP 0x1 ;  /* 0x000000040000795c */ /* 0x000fe20000300000 */
.L_x_22:
[----:B------:R-:W-:Y:S01]  /*16c0*/  UIADD3 UR4, UR4, 0x1, URZ ;  /* 0x0000000104047890 */ /* 0x000fe2000fffe03f */
[C---:B------:R-:W-:Y:S01]  /*16d0*/  ISETP.GT.AND P2, PT, R4.reuse, 0x1, PT ;  /* 0x000000010400780c */ /* 0x040fe20003f44270 */
[----:B------:R-:W-:Y:S02]  /*16e0*/  VIADD R5, R5, 0x1 ;  /* 0x0000000105057836 */ /* 0x000fe40000000000 */
[----:B------:R-:W-:Y:S01]  /*16f0*/  UISETP.NE.AND UP0, UPT, UR4, 0x16, UPT ;  /* 0x000000160400788c */ /* 0x000fe2000bf05270 */
[----:B------:R-:W-:Y:S02]  /*1700*/  VIADD R4, R4, 0xffffffff ;  /* 0xffffffff04047836 */ /* 0x000fe40000000000 */
[C---:B------:R-:W-:Y:S01]  /*1710*/  ISETP.NE.AND P1, PT, R5.reuse, 0x16, PT ;  /* 0x000000160500780c */ /* 0x040fe20003f25270 */
[----:B------:R-:W-:Y:S02]  /*1720*/  USEL UR5, URZ, 0x1, UP0 ;  /* 0x000000013f057887 */ /* 0x000fe40008000000 */
[----:B------:R-:W-:Y:S01]  /*1730*/  USEL UR4, UR4, URZ, UP0 ;  /* 0x0000003f04047287 */ /* 0x000fe20008000000 */
[----:B------:R-:W-:Y:S01]  /*1740*/  SEL R5, R5, RZ, P1 ;  /* 0x000000ff05057207 */ /* 0x000fe20000800000 */
[----:B------:R-:W-:-:S02]  /*1750*/  UPLOP3.LUT UP0, UPT, UPT, UPT, UPT, 0x80, 0x0 ;  /* 0x000000000000789c */ /* 0x000fc40003f0f070 */
[----:B------:R-:W-:Y:S01]  /*1760*/  LOP3.LUT R10, R10, UR5, RZ, 0x3c, !PT ;  /* 0x000000050a0a7c12 */ /* 0x000fe2000f8e3cff */
[----:B------:R-:W-:Y:S08]  /*1770*/  @P2 BRA `(.L_x_23) ;  /* 0xfffffffc00342947 */ /* 0x000ff0000383ffff */
.L_x_18:
[----:B------:R-:W-:Y:S02]  /*1780*/  WARPGROUP.DEPBAR.LE gsb0, 0x0 ;  /* 0x00008000000079c5 */ /* 0x000fe40000010000 */
[----:B------:R-:W-:Y:S05]  /*1790*/  @!P0 BRA `(.L_x_24) ;  /* 0x0000000000548947 */ /* 0x000fea0003800000 */
[----:B------:R-:W-:-:S04]  /*17a0*/  LOP3.LUT R4, R8, 0x1, RZ, 0xfc, !PT ;  /* 0x0000000108047812 */ /* 0x000fc800078efcff */
[----:B------:R-:W-:-:S13]  /*17b0*/  ISETP.NE.AND P0, PT, R4, 0x3, PT ;  /* 0x000000030400780c */ /* 0x000fda0003f05270 */
[----:B------:R-:W-:Y:S05]  /*17c0*/  @!P0 BRA `(.L_x_25) ;  /* 0x0000000000048947 */ /* 0x000fea0003800000 */
[----:B------:R-:W-:Y:S01]  /*17d0*/  BPT.TRAP 0x1 ;  /* 0x000000040000795c */ /* 0x000fe20000300000 */
.L_x_25:
[----:B------:R-:W-:Y:S01]  /*17e0*/  ISETP.NE.AND P0, PT, R16, RZ, PT ;  /* 0x000000ff1000720c */ /* 0x000fe20003f05270 */
[----:B------:R-:W-:Y:S01]  /*17f0*/  BSSY B0, `(.L_x_26) ;  /* 0x000000d000007945 */ /* 0x000fe20003800000 */
[----:B------:R-:W-:-:S11]  /*1800*/  ISETP.GT.U32.AND P1, PT, R8, 0x1, PT ;  /* 0x000000010800780c */ /* 0x000fd60003f24070 */
[----:B------:R-:W-:Y:S05]  /*1810*/  @!P0 BRA `(.L_x_27) ;  /* 0x0000000000288947 */ /* 0x000fea0003800000 */
[----:B------:R-:W0:Y:S01]  /*1820*/  S2R R6, SR_CgaCtaId ;  /* 0x0000000000067919 */ /* 0x000e220000008800 */
[----:B------:R-:W-:-:S05]  /*1830*/  IMAD.WIDE.U32 R4, R3, -0x45d1745d, RZ ;  /* 0xba2e8ba303047825 */ /* 0x000fca00078e00ff */
[----:B------:R-:W-:Y:S02]  /*1840*/  SHF.R.U32.HI R4, RZ, 0x4, R5 ;  /* 0x00000004ff047819 */ /* 0x000fe40000011605 */
[----:B------:R-:W-:-:S03]  /*1850*/  MOV R5, 0x400 ;  /* 0x0000040000057802 */ /* 0x000fc60000000f00 */
[----:B------:R-:W-:Y:S01]  /*1860*/  IMAD R3, R4, -0x16, R3 ;  /* 0xffffffea04037824 */ /* 0x000fe200078e0203 */
[----:B0-----:R-:W-:-:S05]  /*1870*/  LEA R6, R6, R5, 0x18 ;  /* 0x0000000506067211 */ /* 0x001fca00078ec0ff */
[----:B------:R-:W-:-:S04]  /*1880*/  IMAD R3, R3, 0x8, R6 ;  /* 0x0000000803037824 */ /* 0x000fc800078e0206 */
[----:B------:R-:W-:-:S05]  /*1890*/  VIADD R4, R3, 0x370b0 ;  /* 0x000370b003047836 */ /* 0x000fca0000000000 */
[----:B------:R-:W-:-:S04]  /*18a0*/  PRMT R4, R9, 0x654, R4 ;  /* 0x0000065409047816 */ /* 0x000fc80000000004 */
[----:B------:R0:W-:Y:S03]  /*18b0*/  SYNCS.ARRIVE.TRANS64.RED.A1T0 RZ, [R4+URZ], RZ ;  /* 0x000000ff04ff79a7 */ /* 0x0001e6000810043f */
.L_x_27:
[----:B------:R-:W-:Y:S05]  /*18c0*/  BSYNC B0 ;  /* 0x0000000000007941 */ /* 0x000fea0003800000 */
.L_x_26:
[----:B------:R-:W-:Y:S05]  /*18d0*/  @P1 BRA `(.L_x_24) ;  /* 0x0000000000041947 */ /* 0x000fea0003800000 */
[----:B------:R-:W-:Y:S01]  /*18e0*/  BPT.TRAP 0x1 ;  /* 0x000000040000795c */ /* 0x000fe20000300000 */
.L_x_24:
[----:B------:R-:W0:Y:S01]  /*18f0*/  S2R R3, SR_TID.X ;  /* 0x0000000000037919 */ /* 0x000e220000002100 */
[----:B------:R-:W-:Y:S01]  /*1900*/  ULDC.64 UR4, c[0x0][0x280] ;  /* 0x0000a00000047ab9 */ /* 0x000fe20000000a00 */
[----:B------:R-:W1:Y:S01]  /*1910*/  S2R R5, SR_CTAID.Y ;  /* 0x0000000000057919 */ /* 0x000e620000002600 */
[----:B------:R-:W3:Y:S01]  /*1920*/  S2R R13, SR_CTAID.X ;  /* 0x00000000000d7919 */ /* 0x000ee20000002500 */
[----:B0-----:R-:W-:-:S04]  /*1930*/  SHF.R.S32.HI R4, RZ, 0x1f, R3 ;  /* 0x0000001fff047819 */ /* 0x001fc80000011403 */
[----:B------:R-:W-:-:S04]  /*1940*/  LEA.HI R4, R4, R3, RZ, 0x7 ;  /* 0x0000000304047211 */ /* 0x000fc800078f38ff */
[----:B------:R-:W-:Y:S01]  /*1950*/  LOP3.LUT R4, R4, 0xffffff80, RZ, 0xc0, !PT ;  /* 0xffffff8004047812 */ /* 0x000fe200078ec0ff */
[----:B---3--:R-:W-:-:S04]  /*1960*/  IMAD.SHL.U32 R8, R13, 0x100, RZ ;  /* 0x000001000d087824 */ /* 0x008fc800078e00ff */
[----:B------:R-:W-:Y:S02]  /*1970*/  IMAD.IADD R10, R3, 0x1, -R4 ;  /* 0x00000001030a7824 */ /* 0x000fe400078e0a04 */
[----:B-1----:R-:W-:-:S03]  /*1980*/  IMAD.SHL.U32 R3, R5, 0x40, RZ ;  /* 0x0000004005037824 */ /* 0x002fc600078e00ff */
[----:B------:R-:W-:Y:S02]  /*1990*/  SHF.R.S32.HI R9, RZ, 0x1f, R10 ;  /* 0x0000001fff097819 */ /* 0x000fe4000001140a */
[----:B------:R-:W-:Y:S02]  /*19a0*/  ISETP.GE.AND P0, PT, R3, UR5, PT ;  /* 0x0000000503007c0c */ /* 0x000fe4000bf06270 */
[----:B------:R-:W-:Y:S02]  /*19b0*/  LEA.HI R4, R9, R10, RZ, 0x2 ;  /* 0x0000000a09047211 */ /* 0x000fe400078f10ff */
[----:B------:R-:W-:Y:S02]  /*19c0*/  ISETP.GE.OR P0, PT, R8, UR4, P0 ;  /* 0x0000000408007c0c */ /* 0x000fe40008706670 */
[--C-:B------:R-:W-:Y:S02]  /*19d0*/  SHF.R.S32.HI R6, RZ, 0x2, R4.reuse ;  /* 0x00000002ff067819 */ /* 0x100fe40000011404 */
[----:B------:R-:W-:-:S04]  /*19e0*/  SHF.R.S32.HI R5, RZ, 0x1f, R4 ;  /* 0x0000001fff057819 */ /* 0x000fc80000011404 */
[----:B------:R-:W-:-:S05]  /*19f0*/  LEA.HI R5, R5, R6, RZ, 0x3 ;  /* 0x0000000605057211 */ /* 0x000fca00078f18ff */
[----:B------:R-:W-:Y:S05]  /*1a00*/  @P0 EXIT ;  /* 0x000000000000094d */ /* 0x000fea0003800000 */
[----:B------:R-:W-:Y:S01]  /*1a10*/  LOP3.LUT R7, R5, 0xfffffff8, RZ, 0xc0, !PT ;  /* 0xfffffff805077812 */ /* 0x000fe200078ec0ff */
[----:B------:R-:W0:Y:S01]  /*1a20*/  LDC.64 R156, c[0x0][0x5d0] ;  /* 0x00017400ff9c7b82 */ /* 0x000e220000000a00 */
[----:B------:R-:W-:-:S03]  /*1a30*/  LOP3.LUT R5, R4, 0x7ffffffc, RZ, 0xc0, !PT ;  /* 0x7ffffffc04057812 */ /* 0x000fc600078ec0ff */
[----:B------:R-:W-:Y:S01]  /*1a40*/  IMAD.IADD R4, R6, 0x1, -R7 ;  /* 0x0000000106047824 */ /* 0x000fe200078e0a07 */
[----:B------:R-:W-:Y:S01]  /*1a50*/  LEA.HI R7, R9, R10, RZ, 0x5 ;  /* 0x0000000a09077211 */ /* 0x000fe200078f28ff */
[----:B------:R-:W-:-:S03]  /*1a60*/  IMAD.IADD R6, R10, 0x1, -R5 ;  /* 0x000000010a067824 */ /* 0x000fc600078e0a05 */
[--C-:B------:R-:W-:Y:S01]  /*1a70*/  SHF.R.S32.HI R5, RZ, 0x1f, R4.reuse ;  /* 0x0000001fff057819 */ /* 0x100fe20000011404 */
[----:B------:R-:W-:Y:S01]  /*1a80*/  IMAD.SHL.U32 R6, R6, 0x2, RZ ;  /* 0x0000000206067824 */ /* 0x000fe200078e00ff */
[----:B------:R-:W-:Y:S01]  /*1a90*/  SHF.R.S32.HI R7, RZ, 0x5, R7 ;  /* 0x00000005ff077819 */ /* 0x000fe20000011407 */
[----:B------:R-:W-:-:S03]  /*1aa0*/  IMAD.WIDE R12, R13, 0x100, R4 ;  /* 0x000001000d0c7825 */ /* 0x000fc600078e0204 */
[----:B------:R-:W-:Y:S02]  /*1ab0*/  SHF.R.S32.HI R14, RZ, 0x1f, R6 ;  /* 0x0000001fff0e7819 */ /* 0x000fe40000011406 */
[----:B------:R-:W-:Y:S01]  /*1ac0*/  IADD3 R10, P0, R3, R6, RZ ;  /* 0x00000006030a7210 */ /* 0x000fe20007f1e0ff */
[C---:B------:R-:W-:Y:S02]  /*1ad0*/  IMAD R5, R7.reuse, -0x10, -R8 ;  /* 0xfffffff007057824 */ /* 0x040fe400078e0a08 */
[----:B------:R-:W-:Y:S01]  /*1ae0*/  IMAD.WIDE R12, R7, 0x10, R12 ;  /* 0x00000010070c7825 */ /* 0x000fe200078e020c */
[----:B------:R-:W-:Y:S02]  /*1af0*/  LEA.HI.X.SX32 R11, R3, R14, 0x1, P0 ;  /* 0x0000000e030b7211 */ /* 0x000fe400000f0eff */
[----:B-----5:R-:W-:Y:S01]  /*1b00*/  FSETP.NEU.AND P0, PT, R0, RZ, PT ;  /* 0x000000ff0000720b */ /* 0x020fe20003f0d000 */
[----:B0-----:R-:W-:Y:S01]  /*1b10*/  IMAD.SHL.U32 R8, R156, 0x40, RZ ;  /* 0x000000409c087824 */ /* 0x001fe200078e00ff */
[----:B------:R-:W-:Y:S01]  /*1b20*/  IADD3 R4, R5, UR4, -R4 ;  /* 0x0000000405047c10 */ /* 0x000fe2000fffe804 */
[-C--:B------:R-:W-:Y:S01]  /*1b30*/  IMAD R5, R13, R156.reuse, RZ ;  /* 0x0000009c0d057224 */ /* 0x080fe200078e02ff */
[----:B------:R-:W-:Y:S01]  /*1b40*/  IADD3 R3, -R6, UR5, -R3 ;  /* 0x0000000506037c10 */ /* 0x000fe2000fffe903 */
[----:B------:R-:W-:Y:S01]  /*1b50*/  IMAD.WIDE.U32 R158, R12, R156, R10 ;  /* 0x0000009c0c9e7225 */ /* 0x000fe200078e000a */
[----:B------:R-:W-:-:S02]  /*1b60*/  SHF.L.U64.HI R6, R156, 0x3, R157 ;  /* 0x000000039c067819 */ /* 0x000fc4000001029d */
[----:B------:R-:W-:Y:S01]  /*1b70*/  SHF.L.U64.HI R7, R156, 0x6, R157 ;  /* 0x000000069c077819 */ /* 0x000fe2000001029d */
[----:B------:R-:W-:Y:S02]  /*1b80*/  IMAD R161, R12, R157, R5 ;  /* 0x0000009d0ca17224 */ /* 0x000fe400078e0205 */
[----:B------:R-:W-:Y:S02]  /*1b90*/  IMAD.SHL.U32 R5, R156, 0x8, RZ ;  /* 0x000000089c057824 */ /* 0x000fe400078e00ff */
[----:B------:R-:W-:Y:S01]  /*1ba0*/  IMAD.IADD R161, R159, 0x1, R161 ;  /* 0x000000019fa17824 */ /* 0x000fe200078e02a1 */
[----:B------:R-:W-:Y:S06]  /*1bb0*/  @!P0 BRA `(.L_x_28) ;  /* 0x0000007800f48947 */ /* 0x000fec0003800000 */
[----:B------:R-:W-:Y:S01]  /*1bc0*/  ULDC.64 UR4, c[0x0][0x5b0] ;  /* 0x00016c0000047ab9 */ /* 0x000fe20000000a00 */
[----:B------:R-:W-:Y:S01]  /*1bd0*/  ISETP.GE.AND P1, PT, R4, 0x1, PT ;  /* 0x000000010400780c */ /* 0x000fe20003f26270 */
[----:B------:R-:W-:Y:S01]  /*1be0*/  IMAD R9, R13, UR4, RZ ;  /* 0x000000040d097c24 */ /* 0x000fe2000f8e02ff */
[----:B------:R-:W-:Y:S01]  /*1bf0*/  ULDC.64 UR6, c[0x0][0x5a8] ;  /* 0x00016a0000067ab9 */ /* 0x000fe20000000a00 */
[----:B------:R-:W-:Y:S01]  /*1c00*/  IMAD.WIDE.U32 R14, R12, UR4, R10 ;  /* 0x000000040c0e7c25 */ /* 0x000fe2000f8e000a */
[----:B------:R-:W-:-:S03]  /*1c10*/  ISETP.LT.OR P0, PT, R3, 0x1, !P1 ;  /* 0x000000010300780c */ /* 0x000fc60004f01670 */
[----:B------:R-:W-:Y:S01]  /*1c20*/  IMAD R9, R12, UR5, R9 ;  /* 0x000000050c097c24 */ /* 0x000fe2000f8e0209 */
[----:B------:R-:W-:-:S04]  /*1c30*/  IADD3 R14, P2, R14, UR6, RZ ;  /* 0x000000060e0e7c10 */ /* 0x000fc8000ff5e0ff */
[--C-:B------:R-:W-:Y:S02]  /*1c40*/  IADD3.X R15, R15, UR7, R9.reuse, P2, !PT ;  /* 0x000000070f0f7c10 */ /* 0x100fe400097fe409 */
[----:B------:R-:W-:-:S03]  /*1c50*/  PRMT R9, RZ, 0x7610, R9 ;  /* 0x00007610ff097816 */ /* 0x000fc60000000009 */
[----:B------:R-:W0:Y:S03]  /*1c60*/  @!P0 LDC.64 R16, c[0x0][0x5c8] ;  /* 0x00017200ff108b82 */ /* 0x000e260000000a00 */
[----:B------:R-:W3:Y:S01]  /*1c70*/  @!P0 LDG.E.U8 R9, desc[UR12][R14.64] ;  /* 0x0000000c0e098981 */ /* 0x000ee2000c1e1100 */
[----:B------:R-:W-:-:S13]  /*1c80*/  ISETP.LT.OR P2, PT, R3, 0x2, !P1 ;  /* 0x000000020300780c */ /* 0x000fda0004f41670 */
[----:B------:R-:W1:Y:S01]  /*1c90*/  @!P2 LDC.64 R152, c[0x0][0x5c8] ;  /* 0x00017200ff98ab82 */ /* 0x000e620000000a00 */
[----:B0-----:R-:W-:-:S05]  /*1ca0*/  @!P0 IADD3 R16, P3, R158, R16, RZ ;  /* 0x000000109e108210 */ /* 0x001fca0007f7e0ff */
[----:B------:R-:W-:Y:S01]  /*1cb0*/  @!P0 IMAD.X R17, R161, 0x1, R17, P3 ;  /* 0x00000001a1118824 */ /* 0x000fe200018e0611 */
[----:B---3--:R-:W-:-:S04]  /*1cc0*/  LOP3.LUT R9, R9, 0xff, RZ, 0xc0, !PT ;  /* 0x000000ff09097812 */ /* 0x008fc800078ec0ff */
[----:B------:R-:W-:-:S05]  /*1cd0*/  F2FP.F16.E4M3.UNPACK_B R9, R9 ;  /* 0x00000009ff09723e */ /* 0x000fca00020006ff */
[----:B------:R-:W-:-:S05]  /*1ce0*/  HADD2.F32 R9, -RZ, R9.H0_H0 ;  /* 0x20000009ff097230 */ /* 0x000fca0000004100 */
[----:B------:R-:W-:-:S04]  /*1cf0*/  FMUL R9, R9, R0 ;  /* 0x0000000009097220 */ /* 0x000fc80000400000 */
[----:B--2---:R-:W-:-:S05]  /*1d00*/  FFMA R9, R120, R2, R9 ;  /* 0x0000000278097223 */ /* 0x004fca0000000009 */
[----:B------:R-:W-:Y:S02]  /*1d10*/  F2FP.SATFINITE.E4M3.F32.PACK_AB_MERGE_C R23, RZ, R9, RZ ;  /* 0x00000009ff17723e */ /* 0x000fe400048070ff */
[----:B------:R-:W-:-:S03]  /*1d20*/  PRMT R9, RZ, 0x7610, R9 ;  /* 0x00007610ff097816 */ /* 0x000fc60000000009 */
[----:B------:R0:W-:Y:S04]  /*1d30*/  @!P0 STG.E.U8 desc[UR12][R16.64], R23 ;  /* 0x0000001710008986 */ /* 0x0001e8000c10110c */
[----:B------:R-:W2:Y:S01]  /*1d40*/  @!P2 LDG.E.U8 R9, desc[UR12][R14.64+0x1] ;  /* 0x0000010c0e09a981 */ /* 0x000ea2000c1e1100 */
[----:B------:R-:W-:-:S05]  /*1d50*/  IADD3 R21, P0, R12, 0x8, RZ ;  /* 0x000000080c157810 */ /* 0x000fca0007f1e0ff */
[----:B------:R-:W-:Y:S01]  /*1d60*/  IMAD.X R22, RZ, RZ, R13, P0 ;  /* 0x000000ffff167224 */ /* 0x000fe200000e060d */
[----:B------:R-:W-:Y:S01]  /*1d70*/  ISETP.GE.AND P0, PT, R4, 0x9, PT ;  /* 0x000000090400780c */ /* 0x000fe20003f06270 */
[----:B------:R-:W-:-:S03]  /*1d80*/  IMAD.WIDE.U32 R18, R21, UR4, R10 ;  /* 0x0000000415127c25 */ /* 0x000fc6000f8e000a */
[----:B------:R-:W-:Y:S01]  /*1d90*/  ISETP.LT.OR P3, PT, R3, 0x1, !P0 ;  /* 0x000000010300780c */ /* 0x000fe20004761670 */
[----:B------:R-:W-:Y:S01]  /*1da0*/  IMAD R22, R22, UR4, RZ ;  /* 0x0000000416167c24 */ /* 0x000fe2000f8e02ff */
[----:B0-----:R-:W-:Y:S02]  /*1db0*/  IADD3 R16, P4, R18, UR6, RZ ;  /* 0x0000000612107c10 */ /* 0x001fe4000ff9e0ff */
[----:B--2---:R-:W-:-:S04]  /*1dc0*/  LOP3.LUT R9, R9, 0xff, RZ, 0xc0, !PT ;  /* 0x000000ff09097812 */ /* 0x004fc800078ec0ff */
[----:B------:R-:W-:-:S05]  /*1dd0*/  F2FP.F16.E4M3.UNPACK_B R9, R9 ;  /* 0x00000009ff09723e */ /* 0x000fca00020006ff */
[----:B------:R-:W-:-:S05]  /*1de0*/  HADD2.F32 R9, -RZ, R9.H0_H0 ;  /* 0x20000009ff097230 */ /* 0x000fca0000004100 */
[----:B------:R-:W-:Y:S01]  /*1df0*/  FMUL R20, R9, R0 ;  /* 0x0000000009147220 */ /* 0x000fe20000400000 */
[----:B------:R-:W-:-:S03]  /*1e00*/  IMAD R9, R21, UR5, R22 ;  /* 0x0000000515097c24 */ /* 0x000fc6000f8e0216 */
[----:B------:R-:W-:Y:S01]  /*1e10*/  FFMA R121, R121, R2, R20 ;  /* 0x0000000279797223 */ /* 0x000fe20000000014 */
[----:B-1----:R-:W-:Y:S02]  /*1e20*/  @!P2 IADD3 R20, P5, R158, R152, RZ ;  /* 0x000000989e14a210 */ /* 0x002fe40007fbe0ff */
[----:B------:R-:W-:Y:S02]  /*1e30*/  IADD3.X R17, R19, UR7, R9, P4, !PT ;  /* 0x0000000713117c10 */ /* 0x000fe4000a7fe409 */
[----:B------:R-:W-:Y:S01]  /*1e40*/  F2FP.SATFINITE.E4M3.F32.PACK_AB_MERGE_C R121, RZ, R121, RZ ;  /* 0x00000079ff79723e */ /* 0x000fe200048070ff */
[----:B------:R-:W-:Y:S01]  /*1e50*/  @!P2 IMAD.X R21, R161, 0x1, R153, P5 ;  /* 0x00000001a115a824 */ /* 0x000fe200028e0699 */
[----:B------:R-:W-:Y:S01]  /*1e60*/  PRMT R9, RZ, 0x7610, R9 ;  /* 0x00007610ff097816 */ /* 0x000fe20000000009 */
[----:B------:R-:W0:Y:S03]  /*1e70*/  @!P3 LDC.64 R18, c[0x0][0x5c8] ;  /* 0x00017200ff12bb82 */ /* 0x000e260000000a00 */
[----:B------:R1:W-:Y:S04]  /*1e80*/  @!P2 STG.E.U8 desc[UR12][R20.64+0x1], R121 ;  /* 0x000001791400a986 */ /* 0x0003e8000c10110c */
[----:B------:R-:W2:Y:S01]  /*1e90*/  @!P3 LDG.E.U8 R9, desc[UR12][R16.64] ;  /* 0x0000000c1009b981 */ /* 0x000ea2000c1e1100 */
[----:B------:R-:W-:-:S13]  /*1ea0*/  ISETP.LT.OR P2, PT, R3, 0x2, !P0 ;  /* 0x000000020300780c */ /* 0x000fda0004741670 */
[----:B-1----:R-:W1:Y:S01]  /*1eb0*/  @!P2 LDC.64 R20, c[0x0][0x5c8] ;  /* 0x00017200ff14ab82 */ /* 0x002e620000000a00 */
[----:B0-----:R-:W-:-:S04]  /*1ec0*/  @!P3 IADD3 R18, P4, P5, R158, R18, R5 ;  /* 0x000000129e12b210 */ /* 0x001fc80007d9e005 */
[----:B------:R-:W-:Y:S02]  /*1ed0*/  @!P3 IADD3.X R19, R161, R19, R6, P4, P5 ;  /* 0x00000013a113b210 */ /* 0x000fe400027ea406 */
[----:B--2---:R-:W-:-:S04]  /*1ee0*/  LOP3.LUT R9, R9, 0xff, RZ, 0xc0, !PT ;  /* 0x000000ff09097812 */ /* 0x004fc800078ec0ff */
[----:B------:R-:W-:-:S05]  /*1ef0*/  F2FP.F16.E4M3.UNPACK_B R9, R9 ;  /* 0x00000009ff09723e */ /* 0x000fca00020006ff */
[----:B------:R-:W-:-:S05]  /*1f00*/  HADD2.F32 R9, -RZ, R9.H0_H0 ;  /* 0x20000009ff097230 */ /* 0x000fca0000004100 */
[----:B------:R-:W-:-:S04]  /*1f10*/  FMUL R9, R9, R0 ;  /* 0x0000000009097220 */ /* 0x000fc80000400000 */
[----:B------:R-:W-:-:S05]  /*1f20*/  FFMA R9, R122, R2, R9 ;  /* 0x000000027a097223 */ /* 0x000fca0000000009 */
[----:B------:R-:W-:Y:S02]  /*1f30*/  F2FP.SATFINITE.E4M3.F32.PACK_AB_MERGE_C R23, RZ, R9, RZ ;  /* 0x00000009ff17723e */ /* 0x000fe400048070ff */
[----:B------:R-:W-:-:S03]  /*1f40*/  PRMT R9, RZ, 0x7610, R9 ;  /* 0x00007610ff097816 */ /* 0x000fc60000000009 */
[----:B------:R0:W-:Y:S04]  /*1f50*/  @!P3 STG.E.U8 desc[UR12][R18.64], R23 ;  /* 0x000000171200b986 */ /* 0x0001e8000c10110c */
[----:B------:R-:W2:Y:S01]  /*1f60*/  @!P2 LDG.E.U8 R9, desc[UR12][R16.64+0x1] ;  /* 0x0000010c1009a981 */ /* 0x000ea2000c1e1100 */
[----:B------:R-:W-:Y:S02]  /*1f70*/  ISETP.LT.OR P3, PT, R3, 0x9, !P1 ;  /* 0x000000090300780c */ /* 0x000fe40004f61670 */
[----:B-1----:R-:W-:-:S04]  /*1f80*/  @!P2 IADD3 R20, P4, P5, R158, R20, R5 ;  /* 0x000000149e14a210 */ /* 0x002fc80007d9e005 */
[----:B------:R-:W-:-:S07]  /*1f90*/  @!P2 IADD3.X R21, R161, R21, R6, P4, P5 ;  /* 0x00000015a115a210 */ /* 0x000fce00027ea406 */
[----:B0-----:R-:W0:Y:S01]  /*1fa0*/  @!P3 LDC.64 R18, c[0x0][0x5c8] ;  /* 0x00017200ff12bb82 */ /* 0x001e220000000a00 */
[----:B--2---:R-:W-:-:S04]  /*1fb0*/  LOP3.LUT R9, R9, 0xff, RZ, 0xc0, !PT ;  /* 0x000000ff09097812 */ /* 0x004fc800078ec0ff */
[----:B------:R-:W-:-:S05]  /*1fc0*/  F2FP.F16.E4M3.UNPACK_B R9, R9 ;  /* 0x00000009ff09723e */ /* 0x000fca00020006ff */
[----:B------:R-:W-:-:S05]  /*1fd0*/  HADD2.F32 R9, -RZ, R9.H0_H0 ;  /* 0x20000009ff097230 */ /* 0x000fca0000004100 */
[----:B------:R-:W-:Y:S01]  /*1fe0*/  FMUL R22, R9, R0 ;  /* 0x0000000009167220 */ /* 0x000fe20000400000 */
[----:B------:R-:W-:-:S03]  /*1ff0*/  PRMT R9, RZ, 0x7610, R9 ;  /* 0x00007610ff097816 */ /* 0x000fc60000000009 */
[----:B------:R-:W-:-:S05]  /*2000*/  FFMA R22, R123, R2, R22 ;  /* 0x000000027b167223 */ /* 0x000fca0000000016 */
[----:B------:R-:W-:-:S05]  /*2010*/  F2FP.SATFINITE.E4M3.F32.PACK_AB_MERGE_C R23, RZ, R22, RZ ;  /* 0x00000016ff17723e */ /* 0x000fca00048070ff */
[----:B------:R1:W-:Y:S04]  /*2020*/  @!P2 STG.E.U8 desc[UR12][R20.64+0x1], R23 ;  /* 0x000001171400a986 */ /* 0x0003e8000c10110c */
[----:B------:R-:W2:Y:S01]  /*2030*/  @!P3 LDG.E.U8 R9, desc[UR12][R14.64+0x8] ;  /* 0x0000080c0e09b981 */ /* 0x000ea2000c1e1100 */
[----:B------:R-:W-:Y:S02]  /*2040*/  ISETP.LT.OR P4, PT, R3, 0xa, !P1 ;  /* 0x0000000a0300780c */ /* 0x000fe40004f81670 */
[----:B0-----:R-:W-:-:S05]  /*2050*/  @!P3 IADD3 R18, P2, R158, R18, RZ ;  /* 0x000000129e12b210 */ /* 0x001fca0007f5e0ff */
[----:B------:R-:W-:-:S06]  /*2060*/  @!P3 IMAD.X R19, R161, 0x1, R19, P2 ;  /* 0x00000001a113b824 */ /* 0x000fcc00010e0613 */
[----:B-1----:R-:W0:Y:S01]  /*2070*/  @!P4 LDC.64 R20, c[0x0][0x5c8] ;  /* 0x00017200ff14cb82 */ /* 0x002e220000000a00 */
        /* <DEDUP_REMOVED lines=23> */
[----:B0-----:R-:W-:-:S04]  /*21f0*/  @!P2 IADD3 R18, P4, P5, R158, R18, R5 ;  /* 0x000000129e12a210 */ /* 0x001fc80007d9e005 */
[----:B------:R-:W-:-:S07]  /*2200*/  @!P2 IADD3.X R19, R161, R19, R6, P4, P5 ;  /* 0x00000013a113a210 */ /* 0x000fce00027ea406 */
        /* <DEDUP_REMOVED lines=312> */
[----:B------:R-:W0:Y:S01]  /*3590*/  @!P1 LDC.64 R120, c[0x0][0x5c8] ;  /* 0x00017200ff789b82 */ /* 0x000e220000000a00 */
[----:B--2---:R-:W-:-:S04]  /*35a0*/  LOP3.LUT R9, R9, 0xff, RZ, 0xc0, !PT ;  /* 0x000000ff09097812 */ /* 0x004fc800078ec0ff */
[----:B------:R-:W-:-:S05]  /*35b0*/  F2FP.F16.E4M3.UNPACK_B R9, R9 ;  /* 0x00000009ff09723e */ /* 0x000fca00020006ff */
[----:B------:R-:W-:-:S05]  /*35c0*/  HADD2.F32 R9, -RZ, R9.H0_H0 ;  /* 0x20000009ff097230 */ /* 0x000fca0000004100 */
[----:B------:R-:W-:-:S04]  /*35d0*/  FMUL R9, R9, R0 ;  /* 0x0000000009097220 */ /* 0x000fc80000400000 */
[----:B------:R-:W-:-:S05]  /*35e0*/  FFMA R9, R150, R2, R9 ;  /* 0x0000000296097223 */ /* 0x000fca0000000009 */
[----:B-1----:R-:W-:Y:S02]  /*35f0*/  F2FP.SATFINITE.E4M3.F32.PACK_AB_MERGE_C R23, RZ, R9, RZ ;  /* 0x00000009ff17723e */ /* 0x002fe400048070ff */
[----:B------:R-:W-:-:S03]  /*3600*/  PRMT R9, RZ, 0x7610, R9 ;  /* 0x00007610ff097816 */ /* 0x000fc60000000009 */
[----:B------:R0:W-:Y:S04]  /*3610*/  @!P2 STG.E.U8 desc[UR12][R18.64+0x38], R23 ;  /* 0x000038171200a986 */ /* 0x0001e8000c10110c */
[----:B------:R1:W2:Y:S01]  /*3620*/  @!P1 LDG.E.U8 R9, desc[UR12][R16.64+0x39] ;  /* 0x0000390c10099981 */ /* 0x0002a2000c1e1100 */
[----:B------:R-:W-:-:S05]  /*3630*/  IADD3 R21, P0, R12, 0x40, RZ ;  /* 0x000000400c157810 */ /* 0x000fca0007f1e0ff */
[----:B------:R-:W-:Y:S01]  /*3640*/  IMAD.X R22, RZ, RZ, R13, P0 ;  /* 0x000000ffff167224 */ /* 0x000fe200000e060d */
[----:B------:R-:W-:Y:S01]  /*3650*/  ISETP.GE.AND P0, PT, R4, 0x41, PT ;  /* 0x000000410400780c */ /* 0x000fe20003f06270 */
[----:B------:R-:W-:Y:S01]  /*3660*/  IMAD.WIDE.U32 R14, R21, UR4, R10 ;  /* 0x00000004150e7c25 */ /* 0x000fe2000f8e000a */
[----:B0-----:R-:W-:Y:S02]  /*3670*/  @!P1 IADD3 R18, P4, P5, R158, R120, R5 ;  /* 0x000000789e129210 */ /* 0x001fe40007d9e005 */
[----:B------:R-:W-:Y:S01]  /*3680*/  ISETP.LT.OR P3, PT, R3, 0x1, !P0 ;  /* 0x000000010300780c */ /* 0x000fe20004761670 */
[----:B------:R-:W-:Y:S01]  /*3690*/  IMAD R22, R22, UR4, RZ ;  /* 0x0000000416167c24 */ /* 0x000fe2000f8e02ff */
[----:B------:R-:W-:Y:S02]  /*36a0*/  IADD3 R14, P2, R14, UR6, RZ ;  /* 0x000000060e0e7c10 */ /* 0x000fe4000ff5e0ff */
[----:B------:R-:W-:Y:S01]  /*36b0*/  @!P1 IADD3.X R19, R161, R121, R6, P4, P5 ;  /* 0x00000079a1139210 */ /* 0x000fe200027ea406 */
[----:B------:R-:W-:-:S05]  /*36c0*/  IMAD R21, R21, UR5, R22 ;  /* 0x0000000515157c24 */ /* 0x000fca000f8e0216 */
[----:B------:R-:W-:-:S03]  /*36d0*/  IADD3.X R15, R15, UR7, R21, P2, !PT ;  /* 0x000000070f0f7c10 */ /* 0x000fc600097fe415 */
        /* <DEDUP_REMOVED lines=29> */
[----:B-1----:R-:W-:Y:S02]  /*38b0*/  IADD3 R16, P4, R18, UR6, RZ ;  /* 0x0000000612107c10 */ /* 0x002fe4000ff9e0ff */
[----:B--2---:R-:W-:-:S04]  /*38c0*/  LOP3.LUT R9, R9, 0xff, RZ, 0xc0, !PT ;  /* 0x000000ff09097812 */ /* 0x004fc800078ec0ff */
[----:B------:R-:W-:-:S05]  /*38d0*/  F2FP.F16.E4M3.UNPACK_B R9, R9 ;  /* 0x00000009ff09723e */ /* 0x000fca00020006ff */
[----:B------:R-:W-:-:S05]  /*38e0*/  HADD2.F32 R9, -RZ, R9.H0_H0 ;  /* 0x20000009ff097230 */ /* 0x000fca0000004100 */
[----:B------:R-:W-:Y:S01]  /*38f0*/  FMUL R20, R9, R0 ;  /* 0x0000000009147220 */ /* 0x000fe20000400000 */
[----:B------:R-:W-:Y:S02]  /*3900*/  IMAD R9, R21, UR5, R22 ;  /* 0x0000000515097c24 */ /* 0x000fe4000f8e0216 */
[----:B------:R-:W1:Y:S01]  /*3910*/  @!P3 LDC.64 R22, c[0x0][0x5c8] ;  /* 0x00017200ff16bb82 */ /* 0x000e620000000a00 */
[----:B------:R-:W-:Y:S01]  /*3920*/  FFMA R89, R89, R2, R20 ;  /* 0x0000000259597223 */ /* 0x000fe20000000014 */
[----:B0-----:R-:W-:Y:S02]  /*3930*/  @!P2 IADD3 R20, P5, P6, R158, R120, R8 ;  /* 0x000000789e14a210 */ /* 0x001fe40007ebe008 */
[----:B------:R-:W-:Y:S02]  /*3940*/  IADD3.X R17, R19, UR7, R9, P4, !PT ;  /* 0x0000000713117c10 */ /* 0x000fe4000a7fe409 */
[----:B------:R-:W-:Y:S02]  /*3950*/  @!P2 IADD3.X R21, R161, R121, R7, P5, P6 ;  /* 0x00000079a115a210 */ /* 0x000fe40002fec407 */
[----:B------:R-:W-:-:S02]  /*3960*/  F2FP.SATFINITE.E4M3.F32.PACK_AB_MERGE_C R89, RZ, R89, RZ ;  /* 0x00000059ff59723e */ /* 0x000fc400048070ff */
[----:B------:R-:W-:-:S03]  /*3970*/  PRMT R9, RZ, 0x7610, R9 ;  /* 0x00007610ff097816 */ /* 0x000fc60000000009 */
[----:B------:R0:W-:Y:S04]  /*3980*/  @!P2 STG.E.U8 desc[UR12][R20.64+0x1], R89 ;  /* 0x000001591400a986 */ /* 0x0001e8000c10110c */
[----:B------:R-:W2:Y:S01]  /*3990*/  @!P3 LDG.E.U8 R9, desc[UR12][R16.64] ;  /* 0x0000000c1009b981 */ /* 0x000ea2000c1e1100 */
[----:B------:R-:W-:Y:S02]  /*39a0*/  @!P3 IADD3 R19, P4, P5, R8, R158, R5 ;  /* 0x0000009e0813b210 */ /* 0x000fe40007d9e005 */
[----:B------:R-:W-:Y:S02]  /*39b0*/  ISETP.LT.OR P2, PT, R3, 0x2, !P1 ;  /* 0x000000020300780c */ /* 0x000fe40004f41670 */
[----:B-1----:R-:W-:Y:S02]  /*39c0*/  @!P3 IADD3 R18, P6, R19, R22, RZ ;  /* 0x000000161312b210 */ /* 0x002fe40007fde0ff */
[----:B0-----:R-:W-:-:S05]  /*39d0*/  @!P3 IADD3.X R20, R7, R161, R6, P4, P5 ;  /* 0x000000a10714b210 */ /* 0x001fca00027ea406 */
[----:B------:R-:W-:-:S04]  /*39e0*/  @!P3 IMAD.X R19, R20, 0x1, R23, P6 ;  /* 0x000000011413b824 */ /* 0x000fc800030e0617 */
[----:B------:R-:W0:Y:S01]  /*39f0*/  @!P2 LDC.64 R88, c[0x0][0x5c8] ;  /* 0x00017200ff58ab82 */ /* 0x000e220000000a00 */
        /* <DEDUP_REMOVED lines=9> */
[----:B------:R-:W-:Y:S02]  /*3a90*/  @!P2 IADD3 R21, P4, P5, R8, R158, R5 ;  /* 0x0000009e0815a210 */ /* 0x000fe40007d9e005 */
[----:B------:R-:W-:Y:S02]  /*3aa0*/  ISETP.LT.OR P3, PT, R3, 0x9, !P0 ;  /* 0x000000090300780c */ /* 0x000fe40004761670 */
[----:B0-----:R-:W-:Y:S02]  /*3ab0*/  @!P2 IADD3 R20, P6, R21, R88, RZ ;  /* 0x000000581514a210 */ /* 0x001fe40007fde0ff */
[----:B-1----:R-:W-:-:S05]  /*3ac0*/  @!P2 IADD3.X R18, R7, R161, R6, P4, P5 ;  /* 0x000000a10712a210 */ /* 0x002fca00027ea406 */
[----:B------:R-:W-:-:S04]  /*3ad0*/  @!P2 IMAD.X R21, R18, 0x1, R89, P6 ;  /* 0x000000011215a824 */ /* 0x000fc800030e0659 */
[----:B------:R-:W0:Y:S01]  /*3ae0*/  @!P3 LDC.64 R18, c[0x0][0x5c8] ;  /* 0x00017200ff12bb82 */ /* 0x000e220000000a00 */
        /* <DEDUP_REMOVED lines=29> */
[----:B------:R-:W-:Y:S01]  /*3cc0*/  FMUL R22, R9, R0 ;  /* 0x0000000009167220 */ /* 0x000fe20000400000 */
[----:B------:R-:W-:-:S03]  /*3cd0*/  PRMT R9, RZ, 0x7610, R9 ;  /* 0x00007610ff097816 */ /* 0x000fc60000000009 */
[----:B------:R-:W-:-:S05]  /*3ce0*/  FFMA R22, R93, R2, R22 ;  /* 0x000000025d167223 */ /* 0x000fca0000000016 */
[----:B-1----:R-:W-:-:S05]  /*3cf0*/  F2FP.SATFINITE.E4M3.F32.PACK_AB_MERGE_C R23, RZ, R22, RZ ;  /* 0x00000016ff17723e */ /* 0x002fca00048070ff */
        /* <DEDUP_REMOVED lines=327> */
[----:B------:R-:W-:Y:S02]  /*5170*/  @!P0 IADD3.X R21, R161, R21, R7, P3, P4 ;  /* 0x00000015a1158210 */ /* 0x000fe40001fe8407 */
[----:B--2---:R-:W-:-:S04]  /*5180*/  LOP3.LUT R9, R9, 0xff, RZ, 0xc0, !PT ;  /* 0x000000ff09097812 */ /* 0x004fc800078ec0ff */
[----:B------:R-:W-:-:S05]  /*5190*/  F2FP.F16.E4M3.UNPACK_B R9, R9 ;  /* 0x00000009ff09723e */ /* 0x000fca00020006ff */
[----:B------:R-:W-:-:S05]  /*51a0*/  HADD2.F32 R9, -RZ, R9.H0_H0 ;  /* 0x20000009ff097230 */ /* 0x000fca0000004100 */
[----:B------:R-:W-:Y:S01]  /*51b0*/  FMUL R22, R9, R0 ;  /* 0x0000000009167220 */ /* 0x000fe20000400000 */
[----:B------:R-:W-:-:S03]  /*51c0*/  PRMT R9, RZ, 0x7610, R9 ;  /* 0x00007610ff097816 */ /* 0x000fc60000000009 */
[----:B------:R-:W-:-:S05]  /*51d0*/  FFMA R22, R117, R2, R22 ;  /* 0x0000000275167223 */ /* 0x000fca0000000016 */
[----:B-1----:R-:W-:Y:S02]  /*51e0*/  F2FP.SATFINITE.E4M3.F32.PACK_AB_MERGE_C R19, RZ, R22, RZ ;  /* 0x00000016ff13723e */ /* 0x002fe400048070ff */
[----:B------:R-:W0:Y:S03]  /*51f0*/  @!P2 LDC.64 R22, c[0x0][0x5c8] ;  /* 0x00017200ff16ab82 */ /* 0x000e260000000a00 */
[----:B------:R1:W-:Y:S04]  /*5200*/  @!P0 STG.E.U8 desc[UR12][R20.64+0x39], R19 ;  /* 0x0000391314008986 */ /* 0x0003e8000c10110c */
[----:B------:R-:W2:Y:S01]  /*5210*/  @!P2 LDG.E.U8 R9, desc[UR12][R16.64+0x38] ;  /* 0x0000380c1009a981 */ /* 0x000ea2000c1e1100 */
[----:B------:R-:W-:-:S02]  /*5220*/  @!P2 IADD3 R15, P0, P3, R8, R158, R5 ;  /* 0x0000009e080fa210 */ /* 0x000fc40007b1e005 */
[----:B------:R-:W-:Y:S02]  /*5230*/  ISETP.LT.OR P1, PT, R3, 0x3a, !P1 ;  /* 0x0000003a0300780c */ /* 0x000fe40004f21670 */
[----:B------:R-:W-:-:S11]  /*5240*/  @!P2 IADD3.X R18, R7, R161, R6, P0, P3 ;  /* 0x000000a10712a210 */ /* 0x000fd600007e6406 */
[----:B------:R-:W3:Y:S01]  /*5250*/  @!P1 LDC.64 R88, c[0x0][0x5c8] ;  /* 0x00017200ff589b82 */ /* 0x000ee20000000a00 */
[----:B0-----:R-:W-:-:S05]  /*5260*/  @!P2 IADD3 R14, P4, R15, R22, RZ ;  /* 0x000000160f0ea210 */ /* 0x001fca0007f9e0ff */
[----:B------:R-:W-:Y:S01]  /*5270*/  @!P2 IMAD.X R15, R18, 0x1, R23, P4 ;  /* 0x00000001120fa824 */ /* 0x000fe200020e0617 */
        /* <DEDUP_REMOVED lines=9> */
[----:B------:R-:W-:Y:S02]  /*5310*/  IADD3 R19, P0, R12, 0x80, RZ ;  /* 0x000000800c137810 */ /* 0x000fe40007f1e0ff */
[----:B------:R-:W-:-:S03]  /*5320*/  @!P1 IADD3 R23, P2, P4, R8, R158, R5 ;  /* 0x0000009e08179210 */ /* 0x000fc60007c5e005 */
[----:B------:R-:W-:Y:S01]  /*5330*/  IMAD.X R20, RZ, RZ, R13, P0 ;  /* 0x000000ffff147224 */ /* 0x000fe200000e060d */
[----:B------:R-:W-:Y:S02]  /*5340*/  ISETP.GE.AND P0, PT, R4, 0x81, PT ;  /* 0x000000810400780c */ /* 0x000fe40003f06270 */
[----:B0-----:R-:W-:Y:S01]  /*5350*/  @!P1 IADD3.X R14, R7, R161, R6, P2, P4 ;  /* 0x000000a1070e9210 */ /* 0x001fe200017e8406 */
[----:B------:R-:W-:Y:S01]  /*5360*/  IMAD R20, R20, UR4, RZ ;  /* 0x0000000414147c24 */ /* 0x000fe2000f8e02ff */
[----:B------:R-:W-:Y:S02]  /*5370*/  ISETP.LT.OR P3, PT, R3, 0x1, !P0 ;  /* 0x000000010300780c */ /* 0x000fe40004761670 */
[----:B---3--:R-:W-:Y:S02]  /*5380*/  @!P1 IADD3 R16, P5, R23, R88, RZ ;  /* 0x0000005817109210 */ /* 0x008fe40007fbe0ff */
[----:B------:R-:W-:-:S03]  /*5390*/  PRMT R7, RZ, 0x7610, R7 ;  /* 0x00007610ff077816 */ /* 0x000fc60000000007 */
[----:B------:R-:W-:-:S06]  /*53a0*/  @!P1 IMAD.X R17, R14, 0x1, R89, P5 ;  /* 0x000000010e119824 */ /* 0x000fcc00028e0659 */
[----:B------:R-:W0:Y:S01]  /*53b0*/  @!P3 LDC.64 R22, c[0x0][0x5c8] ;  /* 0x00017200ff16bb82 */ /* 0x000e220000000a00 */
[----:B--2---:R-:W-:-:S04]  /*53c0*/  LOP3.LUT R9, R9, 0xff, RZ, 0xc0, !PT ;  /* 0x000000ff09097812 */ /* 0x004fc800078ec0ff */
[----:B------:R-:W-:-:S05]  /*53d0*/  F2FP.F16.E4M3.UNPACK_B R9, R9 ;  /* 0x00000009ff09723e */ /* 0x000fca00020006ff */
[----:B------:R-:W-:-:S05]  /*53e0*/  HADD2.F32 R9, -RZ, R9.H0_H0 ;  /* 0x20000009ff097230 */ /* 0x000fca0000004100 */
[----:B------:R-:W-:Y:S01]  /*53f0*/  FMUL R18, R9, R0 ;  /* 0x0000000009127220 */ /* 0x000fe20000400000 */
[----:B------:R-:W-:-:S04]  /*5400*/  IMAD.WIDE.U32 R8, R19, UR4, R10 ;  /* 0x0000000413087c25 */ /* 0x000fc8000f8e000a */
[----:B------:R-:W-:Y:S01]  /*5410*/  FFMA R18, R119, R2, R18 ;  /* 0x0000000277127223 */ /* 0x000fe20000000012 */
[----:B------:R-:W-:Y:S01]  /*5420*/  IMAD R19, R19, UR5, R20 ;  /* 0x0000000513137c24 */ /* 0x000fe2000f8e0214 */
[----:B------:R-:W-:-:S03]  /*5430*/  IADD3 R8, P2, R8, UR6, RZ ;  /* 0x0000000608087c10 */ /* 0x000fc6000ff5e0ff */
[----:B------:R-:W-:Y:S02]  /*5440*/  F2FP.SATFINITE.E4M3.F32.PACK_AB_MERGE_C R21, RZ, R18, RZ ;  /* 0x00000012ff15723e */ /* 0x000fe400048070ff */
[----:B------:R-:W-:-:S03]  /*5450*/  IADD3.X R9, R9, UR7, R19, P2, !PT ;  /* 0x0000000709097c10 */ /* 0x000fc600097fe413 */
[----:B------:R1:W-:Y:S04]  /*5460*/  @!P1 STG.E.U8 desc[UR12][R16.64+0x39], R21 ;  /* 0x0000391510009986 */ /* 0x0003e8000c10110c */
[----:B------:R-:W2:Y:S01]  /*5470*/  @!P3 LDG.E.U8 R7, desc[UR12][R8.64] ;  /* 0x0000000c0807b981 */ /* 0x000ea2000c1e1100 */
[----:B------:R-:W-:Y:S01]  /*5480*/  IMAD.WIDE.U32 R14, R156, 0x80, RZ ;  /* 0x000000809c0e7825 */ /* 0x000fe200078e00ff */
[----:B------:R-:W-:-:S03]  /*5490*/  ISETP.LT.OR P2, PT, R3, 0x2, !P0 ;  /* 0x000000020300780c */ /* 0x000fc60004741670 */
[----:B------:R-:W-:Y:S01]  /*54a0*/  IMAD.SHL.U32 R19, R157, 0x80, RZ ;  /* 0x000000809d137824 */ /* 0x000fe200078e00ff */
[----:B0-----:R-:W-:-:S03]  /*54b0*/  @!P3 IADD3 R14, P1, P4, R158, R22, R14 ;  /* 0x000000169e0eb210 */ /* 0x001fc60007c3e00e */
[----:B------:R-:W-:-:S05]  /*54c0*/  IMAD.IADD R160, R15, 0x1, R19 ;  /* 0x000000010fa07824 */ /* 0x000fca00078e0213 */
[----:B------:R-:W-:Y:S01]  /*54d0*/  @!P3 IADD3.X R15, R161, R23, R160, P1, P4 ;  /* 0x00000017a10fb210 */ /* 0x000fe20000fe84a0 */
        /* <DEDUP_REMOVED lines=9> */
[----:B------:R-:W3:Y:S01]  /*5570*/  @!P2 LDG.E.U8 R7, desc[UR12][R8.64+0x1] ;  /* 0x0000010c0807a981 */ /* 0x000ee2000c1e1100 */
[----:B-1----:R-:W-:Y:S02]  /*5580*/  IADD3 R17, P1, R12, 0x88, RZ ;  /* 0x000000880c117810 */ /* 0x002fe40007f3e0ff */
[----:B------:R-:W-:-:S03]  /*5590*/  @!P2 LEA R21, P4, R156, R158, 0x7 ;  /* 0x0000009e9c15a211 */ /* 0x000fc600078838ff */
[----:B------:R-:W-:Y:S01]  /*55a0*/  IMAD.X R19, RZ, RZ, R13, P1 ;  /* 0x000000ffff137224 */ /* 0x000fe200008e060d */
[----:B------:R-:W-:Y:S01]  /*55b0*/  ISETP.GE.AND P1, PT, R4, 0x89, PT ;  /* 0x000000890400780c */ /* 0x000fe20003f26270 */
[----:B--2---:R-:W-:Y:S01]  /*55c0*/  IMAD.WIDE.U32 R14, R17, UR4, R10 ;  /* 0x00000004110e7c25 */ /* 0x004fe2000f8e000a */
[----:B------:R-:W-:Y:S02]  /*55d0*/  @!P2 LEA.HI.X R20, R156, R161, R157, 0x7, P4 ;  /* 0x000000a19c14a211 */ /* 0x000fe400020f3c9d */
[----:B------:R-:W-:Y:S01]  /*55e0*/  ISETP.LT.OR P3, PT, R3, 0x1, !P1 ;  /* 0x000000010300780c */ /* 0x000fe20004f61670 */
[----:B------:R-:W-:Y:S01]  /*55f0*/  IMAD R22, R19, UR4, RZ ;  /* 0x0000000413167c24 */ /* 0x000fe2000f8e02ff */
[----:B0-----:R-:W-:Y:S02]  /*5600*/  @!P2 IADD3 R16, P5, R21, R88, RZ ;  /* 0x000000581510a210 */ /* 0x001fe40007fbe0ff */
[----:B------:R-:W-:Y:S02]  /*5610*/  IADD3 R14, P4, R14, UR6, RZ ;  /* 0x000000060e0e7c10 */ /* 0x000fe4000ff9e0ff */
[----:B---3--:R-:W-:-:S04]  /*5620*/  LOP3.LUT R7, R7, 0xff, RZ, 0xc0, !PT ;  /* 0x000000ff07077812 */ /* 0x008fc800078ec0ff */
[----:B------:R-:W-:-:S05]  /*5630*/  F2FP.F16.E4M3.UNPACK_B R7, R7 ;  /* 0x00000007ff07723e */ /* 0x000fca00020006ff */
[----:B------:R-:W-:-:S05]  /*5640*/  HADD2.F32 R7, -RZ, R7.H0_H0 ;  /* 0x20000007ff077230 */ /* 0x000fca0000004100 */
[----:B------:R-:W-:Y:S01]  /*5650*/  FMUL R18, R7, R0 ;  /* 0x0000000007127220 */ /* 0x000fe20000400000 */
[----:B------:R-:W-:Y:S02]  /*5660*/  IMAD R7, R17, UR5, R22 ;  /* 0x0000000511077c24 */ /* 0x000fe4000f8e0216 */
[----:B------:R-:W-:Y:S02]  /*5670*/  @!P2 IMAD.X R17, R20, 0x1, R89, P5 ;  /* 0x000000011411a824 */ /* 0x000fe400028e0659 */
[----:B------:R-:W-:Y:S01]  /*5680*/  FFMA R18, R57, R2, R18 ;  /* 0x0000000239127223 */ /* 0x000fe20000000012 */
[----:B------:R-:W0:Y:S01]  /*5690*/  @!P3 LDC.64 R22, c[0x0][0x5c8] ;  /* 0x00017200ff16bb82 */ /* 0x000e220000000a00 */
[--C-:B------:R-:W-:Y:S02]  /*56a0*/  IADD3.X R15, R15, UR7, R7.reuse, P4, !PT ;  /* 0x000000070f0f7c10 */ /* 0x100fe4000a7fe407 */
[----:B------:R-:W-:Y:S02]  /*56b0*/  PRMT R7, RZ, 0x7610, R7 ;  /* 0x00007610ff077816 */ /* 0x000fe40000000007 */
[----:B------:R-:W-:-:S05]  /*56c0*/  F2FP.SATFINITE.E4M3.F32.PACK_AB_MERGE_C R21, RZ, R18, RZ ;  /* 0x00000012ff15723e */ /* 0x000fca00048070ff */
[----:B------:R1:W-:Y:S04]  /*56d0*/  @!P2 STG.E.U8 desc[UR12][R16.64+0x1], R21 ;  /* 0x000001151000a986 */ /* 0x0003e8000c10110c */
[----:B------:R-:W2:Y:S01]  /*56e0*/  @!P3 LDG.E.U8 R7, desc[UR12][R14.64] ;  /* 0x0000000c0e07b981 */ /* 0x000ea2000c1e1100 */
[----:B------:R-:W-:-:S04]  /*56f0*/  @!P3 IADD3 R19, P2, R5, R158, RZ ;  /* 0x0000009e0513b210 */ /* 0x000fc80007f5e0ff */
[----:B------:R-:W-:Y:S01]  /*5700*/  @!P3 LEA R19, P4, R156, R19, 0x7 ;  /* 0x000000139c13b211 */ /* 0x000fe200078838ff */
[----:B------:R-:W-:Y:S01]  /*5710*/  @!P3 IMAD.X R20, R6, 0x1, R161, P2 ;  /* 0x000000010614b824 */ /* 0x000fe200010e06a1 */
[----:B------:R-:W-:Y:S02]  /*5720*/  ISETP.LT.OR P2, PT, R3, 0x2, !P1 ;  /* 0x000000020300780c */ /* 0x000fe40004f41670 */
[----:B0-----:R-:W-:Y:S02]  /*5730*/  @!P3 IADD3 R18, P5, R19, R22, RZ ;  /* 0x000000161312b210 */ /* 0x001fe40007fbe0ff */
[----:B-1----:R-:W-:-:S05]  /*5740*/  @!P3 LEA.HI.X R16, R156, R20, R157, 0x7, P4 ;  /* 0x000000149c10b211 */ /* 0x002fca00020f3c9d */
        /* <DEDUP_REMOVED lines=11> */
[----:B------:R-:W-:-:S04]  /*5800*/  @!P2 IADD3 R17, P3, R5, R158, RZ ;  /* 0x0000009e0511a210 */ /* 0x000fc80007f7e0ff */
[----:B------:R-:W-:-:S04]  /*5810*/  @!P2 LEA R17, P4, R156, R17, 0x7 ;  /* 0x000000119c11a211 */ /* 0x000fc800078838ff */
[----:B0-----:R-:W-:Y:S02]  /*5820*/  @!P2 IADD3 R16, P5, R17, R22, RZ ;  /* 0x000000161110a210 */ /* 0x001fe40007fbe0ff */
[----:B--2---:R-:W-:-:S04]  /*5830*/  LOP3.LUT R7, R7, 0xff, RZ, 0xc0, !PT ;  /* 0x000000ff07077812 */ /* 0x004fc800078ec0ff */
[----:B------:R-:W-:-:S05]  /*5840*/  F2FP.F16.E4M3.UNPACK_B R7, R7 ;  /* 0x00000007ff07723e */ /* 0x000fca00020006ff */
[----:B------:R-:W-:-:S05]  /*5850*/  HADD2.F32 R7, -RZ, R7.H0_H0 ;  /* 0x20000007ff077230 */ /* 0x000fca0000004100 */
[----:B------:R-:W-:Y:S01]  /*5860*/  FMUL R20, R7, R0 ;  /* 0x0000000007147220 */ /* 0x000fe20000400000 */
[----:B------:R-:W-:Y:S01]  /*5870*/  @!P2 IMAD.X R7, R6, 0x1, R161, P3 ;  /* 0x000000010607a824 */ /* 0x000fe200018e06a1 */
[----:B------:R-:W-:Y:S02]  /*5880*/  ISETP.LT.OR P3, PT, R3, 0x9, !P0 ;  /* 0x000000090300780c */ /* 0x000fe40004761670 */
[----:B------:R-:W-:Y:S02]  /*5890*/  FFMA R20, R59, R2, R20 ;  /* 0x000000023b147223 */ /* 0x000fe40000000014 */
[----:B-1----:R-:W-:Y:S02]  /*58a0*/  @!P2 LEA.HI.X R18, R156, R7, R157, 0x7, P4 ;  /* 0x000000079c12a211 */ /* 0x002fe400020f3c9d */
[----:B------:R-:W-:Y:S02]  /*58b0*/  PRMT R7, RZ, 0x7610, R7 ;  /* 0x00007610ff077816 */ /* 0x000fe40000000007 */
[----:B------:R-:W-:Y:S01]  /*58c0*/  F2FP.SATFINITE.E4M3.F32.PACK_AB_MERGE_C R21, RZ, R20, RZ ;  /* 0x00000014ff15723e */ /* 0x000fe200048070ff */
[----:B------:R-:W-:-:S04]  /*58d0*/  @!P2 IMAD.X R17, R18, 0x1, R23, P5 ;  /* 0x000000011211a824 */ /* 0x000fc800028e0617 */
[----:B------:R-:W0:Y:S01]  /*58e0*/  @!P3 LDC.64 R22, c[0x0][0x5c8] ;  /* 0x00017200ff16bb82 */ /* 0x000e220000000a00 */
[----:B------:R1:W-:Y:S04]  /*58f0*/  @!P2 STG.E.U8 desc[UR12][R16.64+0x1], R21 ;  /* 0x000001151000a986 */ /* 0x0003e8000c10110c */
[----:B------:R-:W2:Y:S01]  /*5900*/  @!P3 LDG.E.U8 R7, desc[UR12][R8.64+0x8] ;  /* 0x0000080c0807b981 */ /* 0x000ea2000c1e1100 */
[C---:B------:R-:W-:Y:S02]  /*5910*/  @!P3 LEA R19, P4, R156.reuse, R158, 0x7 ;  /* 0x0000009e9c13b211 */ /* 0x040fe400078838ff */
[----:B------:R-:W-:Y:S02]  /*5920*/  ISETP.LT.OR P2, PT, R3, 0xa, !P0 ;  /* 0x0000000a0300780c */ /* 0x000fe40004741670 */
[----:B-1----:R-:W-:-:S02]  /*5930*/  @!P3 LEA.HI.X R16, R156, R161, R157, 0x7, P4 ;  /* 0x000000a19c10b211 */ /* 0x002fc400020f3c9d */
[----:B0-----:R-:W-:-:S05]  /*5940*/  @!P3 IADD3 R18, P5, R19, R22, RZ ;  /* 0x000000161312b210 */ /* 0x001fca0007fbe0ff */
        /* <DEDUP_REMOVED lines=11> */
[C---:B------:R-:W-:Y:S02]  /*5a00*/  @!P2 LEA R17, P4, R156.reuse, R158, 0x7 ;  /* 0x0000009e9c11a211 */ /* 0x040fe400078838ff */
        /* <DEDUP_REMOVED lines=398> */
[----:B------:R-:W-:Y:S02]  /*72f0*/  @!P2 IADD3 R9, P0, R5, R158, RZ ;  /* 0x0000009e0509a210 */ /* 0x000fe40007f1e0ff */
[----:B------:R-:W-:Y:S02]  /*7300*/  ISETP.LT.OR P1, PT, R3, 0x3a, !P1 ;  /* 0x0000003a0300780c */ /* 0x000fe40004f21670 */
[----:B------:R-:W-:Y:S01]  /*7310*/  @!P2 LEA R21, P3, R156, R9, 0x7 ;  /* 0x000000099c15a211 */ /* 0x000fe200078638ff */
[----:B------:R-:W-:-:S03]  /*7320*/  @!P2 IMAD.X R9, R6, 0x1, R161, P0 ;  /* 0x000000010609a824 */ /* 0x000fc600000e06a1 */
[----:B0-----:R-:W-:Y:S02]  /*7330*/  @!P2 IADD3 R8, P0, R21, R22, RZ ;  /* 0x000000161508a210 */ /* 0x001fe40007f1e0ff */
[----:B-1----:R-:W-:-:S05]  /*7340*/  @!P2 LEA.HI.X R16, R156, R9, R157, 0x7, P3 ;  /* 0x000000099c10a211 */ /* 0x002fca00018f3c9d */
[----:B------:R-:W-:Y:S01]  /*7350*/  @!P2 IMAD.X R9, R16, 0x1, R23, P0 ;  /* 0x000000011009a824 */ /* 0x000fe200000e0617 */
        /* <DEDUP_REMOVED lines=9> */
[----:B------:R2:W3:Y:S01]  /*73f0*/  @!P1 LDG.E.U8 R7, desc[UR12][R14.64+0x39] ;  /* 0x0000390c0e079981 */ /* 0x0004e2000c1e1100 */
[----:B------:R-:W-:-:S04]  /*7400*/  @!P1 IADD3 R19, P2, R5, R158, RZ ;  /* 0x0000009e05139210 */ /* 0x000fc80007f5e0ff */
[----:B------:R-:W-:Y:S01]  /*7410*/  @!P1 LEA R19, P4, R156, R19, 0x7 ;  /* 0x000000139c139211 */ /* 0x000fe200078838ff */
[----:B--2---:R-:W-:-:S05]  /*7420*/  @!P1 IMAD.X R15, R6, 0x1, R161, P2 ;  /* 0x00000001060f9824 */ /* 0x004fca00010e06a1 */
[----:B------:R-:W-:Y:S02]  /*7430*/  @!P1 LEA.HI.X R18, R156, R15, R157, 0x7, P4 ;  /* 0x0000000f9c129211 */ /* 0x000fe400020f3c9d */
[----:B---3--:R-:W-:-:S04]  /*7440*/  LOP3.LUT R7, R7, 0xff, RZ, 0xc0, !PT ;  /* 0x000000ff07077812 */ /* 0x008fc800078ec0ff */
[----:B------:R-:W-:-:S05]  /*7450*/  F2FP.F16.E4M3.UNPACK_B R7, R7 ;  /* 0x00000007ff07723e */ /* 0x000fca00020006ff */
[----:B------:R-:W-:-:S05]  /*7460*/  HADD2.F32 R7, -RZ, R7.H0_H0 ;  /* 0x20000007ff077230 */ /* 0x000fca0000004100 */
[----:B------:R-:W-:Y:S01]  /*7470*/  FMUL R16, R7, R0 ;  /* 0x0000000007107220 */ /* 0x000fe20000400000 */
[----:B------:R-:W-:-:S03]  /*7480*/  IADD3 R7, P0, R12, 0xc0, RZ ;  /* 0x000000c00c077810 */ /* 0x000fc60007f1e0ff */
[----:B------:R-:W-:Y:S02]  /*7490*/  FFMA R87, R87, R2, R16 ;  /* 0x0000000257577223 */ /* 0x000fe40000000010 */
[----:B------:R-:W-:Y:S01]  /*74a0*/  IMAD.X R16, RZ, RZ, R13, P0 ;  /* 0x000000ffff107224 */ /* 0x000fe200000e060d */
[----:B------:R-:W-:Y:S01]  /*74b0*/  ISETP.GE.AND P0, PT, R4, 0xc1, PT ;  /* 0x000000c10400780c */ /* 0x000fe20003f06270 */
[----:B-1----:R-:W-:Y:S01]  /*74c0*/  IMAD.WIDE.U32 R8, R7, UR4, R10 ;  /* 0x0000000407087c25 */ /* 0x002fe2000f8e000a */
[----:B------:R-:W-:Y:S02]  /*74d0*/  F2FP.SATFINITE.E4M3.F32.PACK_AB_MERGE_C R87, RZ, R87, RZ ;  /* 0x00000057ff57723e */ /* 0x000fe400048070ff */
[----:B------:R-:W-:Y:S01]  /*74e0*/  ISETP.LT.OR P3, PT, R3, 0x1, !P0 ;  /* 0x000000010300780c */ /* 0x000fe20004761670 */
[----:B------:R-:W-:Y:S01]  /*74f0*/  IMAD R14, R16, UR4, RZ ;  /* 0x00000004100e7c24 */ /* 0x000fe2000f8e02ff */
[----:B0-----:R-:W-:Y:S02]  /*7500*/  @!P1 IADD3 R16, P5, R19, R20, RZ ;  /* 0x0000001413109210 */ /* 0x001fe40007fbe0ff */
[----:B------:R-:W-:Y:S01]  /*7510*/  IADD3 R8, P2, R8, UR6, RZ ;  /* 0x0000000608087c10 */ /* 0x000fe2000ff5e0ff */
[----:B------:R-:W-:-:S02]  /*7520*/  IMAD R7, R7, UR5, R14 ;  /* 0x0000000507077c24 */ /* 0x000fc4000f8e020e */
[----:B------:R-:W-:-:S03]  /*7530*/  @!P1 IMAD.X R17, R18, 0x1, R21, P5 ;  /* 0x0000000112119824 */ /* 0x000fc600028e0615 */
[--C-:B------:R-:W-:Y:S02]  /*7540*/  IADD3.X R9, R9, UR7, R7.reuse, P2, !PT ;  /* 0x0000000709097c10 */ /* 0x100fe400097fe407 */
[----:B------:R-:W-:Y:S01]  /*7550*/  PRMT R7, RZ, 0x7610, R7 ;  /* 0x00007610ff077816 */ /* 0x000fe20000000007 */
[----:B------:R0:W-:Y:S01]  /*7560*/  @!P1 STG.E.U8 desc[UR12][R16.64+0x39], R87 ;  /* 0x0000395710009986 */ /* 0x0001e2000c10110c */
[----:B------:R-:W1:Y:S04]  /*7570*/  @!P3 LDC.64 R18, c[0x0][0x5c8] ;  /* 0x00017200ff12bb82 */ /* 0x000e680000000a00 */
[----:B------:R-:W2:Y:S01]  /*7580*/  @!P3 LDG.E.U8 R7, desc[UR12][R8.64] ;  /* 0x0000000c0807b981 */ /* 0x000ea2000c1e1100 */
[----:B------:R-:W-:Y:S01]  /*7590*/  @!P3 IMAD.MOV.U32 R160, RZ, RZ, R158 ;  /* 0x000000ffffa0b224 */ /* 0x000fe200078e009e */
[----:B------:R-:W-:-:S03]  /*75a0*/  ISETP.LT.OR P2, PT, R3, 0x2, !P0 ;  /* 0x000000020300780c */ /* 0x000fc60004741670 */
[----:B------:R-:W-:-:S04]  /*75b0*/  @!P3 IMAD.WIDE.U32 R14, R156, 0xc0, R160 ;  /* 0x000000c09c0eb825 */ /* 0x000fc800078e00a0 */
[----:B0-----:R-:W-:-:S06]  /*75c0*/  @!P3 IMAD R16, R157, 0xc0, RZ ;  /* 0x000000c09d10b824 */ /* 0x001fcc00078e02ff */
[----:B------:R-:W0:Y:S01]  /*75d0*/  @!P2 LDC.64 R20, c[0x0][0x5c8] ;  /* 0x00017200ff14ab82 */ /* 0x000e220000000a00 */
[----:B-1----:R-:W-:-:S04]  /*75e0*/  @!P3 IADD3 R14, P1, R14, R18, RZ ;  /* 0x000000120e0eb210 */ /* 0x002fc80007f3e0ff */
[----:B------:R-:W-:Y:S02]  /*75f0*/  @!P3 IADD3.X R15, R19, R15, R16, P1, !PT ;  /* 0x0000000f130fb210 */ /* 0x000fe40000ffe410 */
        /* <DEDUP_REMOVED lines=9> */
[----:B------:R-:W-:Y:S02]  /*7690*/  IADD3 R17, P3, R12, 0xc8, RZ ;  /* 0x000000c80c117810 */ /* 0x000fe40007f7e0ff */
[----:B------:R-:W-:-:S03]  /*76a0*/  ISETP.GE.AND P1, PT, R4, 0xc9, PT ;  /* 0x000000c90400780c */ /* 0x000fc60003f26270 */
[----:B------:R-:W-:Y:S01]  /*76b0*/  IMAD.X R4, RZ, RZ, R13, P3 ;  /* 0x000000ffff047224 */ /* 0x000fe200018e060d */
[----:B------:R-:W-:Y:S01]  /*76c0*/  ISETP.LT.OR P3, PT, R3, 0x1, !P1 ;  /* 0x000000010300780c */ /* 0x000fe20004f61670 */
[----:B------:R-:W-:Y:S02]  /*76d0*/  @!P2 IMAD.MOV.U32 R13, RZ, RZ, R161 ;  /* 0x000000ffff0da224 */ /* 0x000fe400078e00a1 */
[----:B------:R-:W-:-:S04]  /*76e0*/  IMAD.WIDE.U32 R10, R17, UR4, R10 ;  /* 0x00000004110a7c25 */ /* 0x000fc8000f8e000a */
[----:B------:R-:W-:Y:S01]  /*76f0*/  IMAD R4, R4, UR4, RZ ;  /* 0x0000000404047c24 */ /* 0x000fe2000f8e02ff */
[----:B------:R-:W-:-:S03]  /*7700*/  IADD3 R10, P4, R10, UR6, RZ ;  /* 0x000000060a0a7c10 */ /* 0x000fc6000ff9e0ff */
[--C-:B------:R-:W-:Y:S01]  /*7710*/  IMAD R17, R17, UR5, R4.reuse ;  /* 0x0000000511117c24 */ /* 0x100fe2000f8e0204 */
[----:B------:R-:W-:-:S04]  /*7720*/  PRMT R4, RZ, 0x7610, R4 ;  /* 0x00007610ff047816 */ /* 0x000fc80000000004 */
[----:B------:R-:W-:Y:S02]  /*7730*/  IADD3.X R11, R11, UR7, R17, P4, !PT ;  /* 0x000000070b0b7c10 */ /* 0x000fe4000a7fe411 */
[----:B------:R-:W1:Y:S01]  /*7740*/  @!P3 LDC.64 R16, c[0x0][0x5c8] ;  /* 0x00017200ff10bb82 */ /* 0x000e620000000a00 */
[----:B--2---:R-:W-:-:S04]  /*7750*/  LOP3.LUT R7, R7, 0xff, RZ, 0xc0, !PT ;  /* 0x000000ff07077812 */ /* 0x004fc800078ec0ff */
[----:B------:R-:W-:-:S05]  /*7760*/  F2FP.F16.E4M3.UNPACK_B R7, R7 ;  /* 0x00000007ff07723e */ /* 0x000fca00020006ff */
[----:B------:R-:W-:-:S05]  /*7770*/  HADD2.F32 R7, -RZ, R7.H0_H0 ;  /* 0x20000007ff077230 */ /* 0x000fca0000004100 */
[----:B------:R-:W-:Y:S01]  /*7780*/  FMUL R12, R7, R0 ;  /* 0x00000000070c7220 */ /* 0x000fe20000400000 */
[----:B------:R-:W-:-:S03]  /*7790*/  @!P2 IMAD R7, R157, 0xc0, RZ ;  /* 0x000000c09d07a824 */ /* 0x000fc600078e02ff */
[----:B------:R-:W-:Y:S01]  /*77a0*/  FFMA R25, R25, R2, R12 ;  /* 0x0000000219197223 */ /* 0x000fe2000000000c */
[----:B------:R-:W-:-:S04]  /*77b0*/  @!P2 IMAD.MOV.U32 R12, RZ, RZ, R158 ;  /* 0x000000ffff0ca224 */ /* 0x000fc800078e009e */
[----:B------:R-:W-:Y:S01]  /*77c0*/  @!P2 IMAD.WIDE.U32 R12, R156, 0xc0, R12 ;  /* 0x000000c09c0ca825 */ /* 0x000fe200078e000c */
[----:B------:R-:W-:Y:S02]  /*77d0*/  F2FP.SATFINITE.E4M3.F32.PACK_AB_MERGE_C R25, RZ, R25, RZ ;  /* 0x00000019ff19723e */ /* 0x000fe400048070ff */
[----:B0-----:R-:W-:-:S04]  /*77e0*/  @!P2 IADD3 R14, P5, R12, R20, RZ ;  /* 0x000000140c0ea210 */ /* 0x001fc80007fbe0ff */
[----:B------:R-:W-:-:S05]  /*77f0*/  @!P2 IADD3.X R15, R21, R13, R7, P5, !PT ;  /* 0x0000000d150fa210 */ /* 0x000fca0002ffe407 */
[----:B------:R0:W-:Y:S04]  /*7800*/  @!P2 STG.E.U8 desc[UR12][R14.64+0x1], R25 ;  /* 0x000001190e00a986 */ /* 0x0001e8000c10110c */
[----:B------:R-:W2:Y:S01]  /*7810*/  @!P3 LDG.E.U8 R4, desc[UR12][R10.64] ;  /* 0x0000000c0a04b981 */ /* 0x000ea2000c1e1100 */
[----:B------:R-:W-:-:S05]  /*7820*/  @!P3 IADD3 R12, P2, R5, R158, RZ ;  /* 0x0000009e050cb210 */ /* 0x000fca0007f5e0ff */
[----:B------:R-:W-:Y:S01]  /*7830*/  @!P3 IMAD.X R13, R6, 0x1, R161, P2 ;  /* 0x00000001060db824 */ /* 0x000fe200010e06a1 */
[----:B------:R-:W-:Y:S01]  /*7840*/  ISETP.LT.OR P2, PT, R3, 0x2, !P1 ;  /* 0x000000020300780c */ /* 0x000fe20004f41670 */
[----:B------:R-:W-:-:S03]  /*7850*/  @!P3 IMAD.WIDE.U32 R12, R156, 0xc0, R12 ;  /* 0x000000c09c0cb825 */ /* 0x000fc600078e000c */
[----:B-1----:R-:W-:-:S09]  /*7860*/  @!P3 IADD3 R12, P4, R12, R16, RZ ;  /* 0x000000100c0cb210 */ /* 0x002fd20007f9e0ff */
[----:B------:R-:W1:Y:S01]  /*7870*/  @!P2 LDC.64 R18, c[0x0][0x5c8] ;  /* 0x00017200ff12ab82 */ /* 0x000e620000000a00 */
[----:B--2---:R-:W-:-:S04]  /*7880*/  LOP3.LUT R4, R4, 0xff, RZ, 0xc0, !PT ;  /* 0x000000ff04047812 */ /* 0x004fc800078ec0ff */
[----:B------:R-:W-:-:S05]  /*7890*/  F2FP.F16.E4M3.UNPACK_B R4, R4 ;  /* 0x00000004ff04723e */ /* 0x000fca00020006ff */
[----:B------:R-:W-:Y:S02]  /*78a0*/  HADD2.F32 R7, -RZ, R4.H0_H0 ;  /* 0x20000004ff077230 */ /* 0x000fe40000004100 */
[----:B------:R-:W-:-:S03]  /*78b0*/  @!P3 IMAD R4, R157, 0xc0, RZ ;  /* 0x000000c09d04b824 */ /* 0x000fc600078e02ff */
[----:B------:R-:W-:Y:S02]  /*78c0*/  FMUL R7, R7, R0 ;  /* 0x0000000007077220 */ /* 0x000fe40000400000 */
[----:B------:R-:W-:Y:S02]  /*78d0*/  @!P3 IADD3.X R13, R17, R4, R13, P4, !PT ;  /* 0x00000004110db210 */ /* 0x000fe400027fe40d */
[----:B------:R-:W-:Y:S01]  /*78e0*/  FFMA R7, R26, R2, R7 ;  /* 0x000000021a077223 */ /* 0x000fe20000000007 */
[----:B------:R-:W-:-:S04]  /*78f0*/  PRMT R4, RZ, 0x7610, R4 ;  /* 0x00007610ff047816 */ /* 0x000fc80000000004 */
[----:B------:R-:W-:-:S05]  /*7900*/  F2FP.SATFINITE.E4M3.F32.PACK_AB_MERGE_C R17, RZ, R7, RZ ;  /* 0x00000007ff11723e */ /* 0x000fca00048070ff */
[----:B------:R1:W-:Y:S04]  /*7910*/  @!P3 STG.E.U8 desc[UR12][R12.64], R17 ;  /* 0x000000110c00b986 */ /* 0x0003e8000c10110c */
[----:B------:R-:W2:Y:S01]  /*7920*/  @!P2 LDG.E.U8 R4, desc[UR12][R10.64+0x1] ;  /* 0x0000010c0a04a981 */ /* 0x000ea2000c1e1100 */
[----:B0-----:R-:W-:-:S05]  /*7930*/  @!P2 IADD3 R14, P3, R5, R158, RZ ;  /* 0x0000009e050ea210 */ /* 0x001fca0007f7e0ff */
[----:B------:R-:W-:Y:S01]  /*7940*/  @!P2 IMAD.X R15, R6, 0x1, R161, P3 ;  /* 0x00000001060fa824 */ /* 0x000fe200018e06a1 */
[----:B------:R-:W-:Y:S01]  /*7950*/  ISETP.LT.OR P3, PT, R3, 0x9, !P0 ;  /* 0x000000090300780c */ /* 0x000fe20004761670 */
[----:B------:R-:W-:-:S03]  /*7960*/  @!P2 IMAD.WIDE.U32 R14, R156, 0xc0, R14 ;  /* 0x000000c09c0ea825 */ /* 0x000fc600078e000e */
[----:B-1----:R-:W-:Y:S02]  /*7970*/  @!P2 IADD3 R12, P4, R14, R18, RZ ;  /* 0x000000120e0ca210 */ /* 0x002fe40007f9e0ff */
[----:B--2---:R-:W-:-:S04]  /*7980*/  LOP3.LUT R4, R4, 0xff, RZ, 0xc0, !PT ;  /* 0x000000ff04047812 */ /* 0x004fc800078ec0ff */
[----:B------:R-:W-:-:S05]  /*7990*/  F2FP.F16.E4M3.UNPACK_B R4, R4 ;  /* 0x00000004ff04723e */ /* 0x000fca00020006ff */
[----:B------:R-:W-:-:S05]  /*79a0*/  HADD2.F32 R7, -RZ, R4.H0_H0 ;  /* 0x20000004ff077230 */ /* 0x000fca0000004100 */
[----:B------:R-:W-:Y:S01]  /*79b0*/  FMUL R4, R7, R0 ;  /* 0x0000000007047220 */ /* 0x000fe20000400000 */
[----:B------:R-:W-:-:S03]  /*79c0*/  @!P2 IMAD R7, R157, 0xc0, RZ ;  /* 0x000000c09d07a824 */ /* 0x000fc600078e02ff */
[----:B------:R-:W-:Y:S02]  /*79d0*/  FFMA R4, R27, R2, R4 ;  /* 0x000000021b047223 */ /* 0x000fe40000000004 */
[----:B------:R-:W-:Y:S02]  /*79e0*/  @!P2 IADD3.X R13, R19, R7, R15, P4, !PT ;  /* 0x00000007130da210 */ /* 0x000fe400027fe40f */
[----:B------:R-:W0:Y:S01]  /*79f0*/  @!P3 LDC.64 R18, c[0x0][0x5c8] ;  /* 0x00017200ff12bb82 */ /* 0x000e220000000a00 */
[----:B------:R-:W-:Y:S02]  /*7a00*/  F2FP.SATFINITE.E4M3.F32.PACK_AB_MERGE_C R17, RZ, R4, RZ ;  /* 0x00000004ff11723e */ /* 0x000fe400048070ff */
[----:B------:R-:W-:-:S03]  /*7a10*/  PRMT R4, RZ, 0x7610, R4 ;  /* 0x00007610ff047816 */ /* 0x000fc60000000004 */
[----:B------:R1:W-:Y:S04]  /*7a20*/  @!P2 STG.E.U8 desc[UR12][R12.64+0x1], R17 ;  /* 0x000001110c00a986 */ /* 0x0003e8000c10110c */
[----:B------:R-:W2:Y:S01]  /*7a30*/  @!P3 LDG.E.U8 R4, desc[UR12][R8.64+0x8] ;  /* 0x0000080c0804b981 */ /* 0x000ea2000c1e1100 */
[----:B------:R-:W-:Y:S01]  /*7a40*/  ISETP.LT.OR P4, PT, R3, 0xa, !P0 ;  /* 0x0000000a0300780c */ /* 0x000fe20004781670 */
[----:B-1----:R-:W-:Y:S02]  /*7a50*/  @!P3 IMAD.MOV.U32 R12, RZ, RZ, R158 ;  /* 0x000000ffff0cb224 */ /* 0x002fe400078e009e */
[----:B------:R-:W-:Y:S02]  /*7a60*/  @!P3 IMAD.MOV.U32 R13, RZ, RZ, R161 ;  /* 0x000000ffff0db224 */ /* 0x000fe400078e00a1 */
[----:B------:R-:W-:-:S03]  /*7a70*/  @!P3 IMAD.WIDE.U32 R14, R156, 0xc0, R12 ;  /* 0x000000c09c0eb825 */ /* 0x000fc600078e000c */
[----:B0-----:R-:W-:Y:S02]  /*7a80*/  @!P3 IADD3 R12, P2, R14, R18, RZ ;  /* 0x000000120e0cb210 */ /* 0x001fe40007f5e0ff */
[----:B--2---:R-:W-:-:S04]  /*7a90*/  LOP3.LUT R4, R4, 0xff, RZ, 0xc0, !PT ;  /* 0x000000ff04047812 */ /* 0x004fc800078ec0ff */
[----:B------:R-:W-:-:S05]  /*7aa0*/  F2FP.F16.E4M3.UNPACK_B R4, R4 ;  /* 0x00000004ff04723e */ /* 0x000fca00020006ff */
[----:B------:R-:W-:Y:S02]  /*7ab0*/  HADD2.F32 R7, -RZ, R4.H0_H0 ;  /* 0x20000004ff077230 */ /* 0x000fe40000004100 */
[----:B------:R-:W-:-:S03]  /*7ac0*/  @!P3 IMAD R4, R157, 0xc0, RZ ;  /* 0x000000c09d04b824 */ /* 0x000fc600078e02ff */
[----:B------:R-:W-:Y:S02]  /*7ad0*/  FMUL R7, R7, R0 ;  /* 0x0000000007077220 */ /* 0x000fe40000400000 */
[--C-:B------:R-:W-:Y:S02]  /*7ae0*/  @!P3 IADD3.X R13, R19, R15, R4.reuse, P2, !PT ;  /* 0x0000000f130db210 */ /* 0x100fe400017fe404 */
[----:B------:R-:W-:Y:S01]  /*7af0*/  FFMA R7, R28, R2, R7 ;  /* 0x000000021c077223 */ /* 0x000fe20000000007 */
[----:B------:R-:W-:Y:S01]  /*7b00*/  PRMT R4, RZ, 0x7610, R4 ;  /* 0x00007610ff047816 */ /* 0x000fe20000000004 */
[----:B------:R-:W0:Y:S03]  /*7b10*/  @!P4 LDC.64 R18, c[0x0][0x5c8] ;  /* 0x00017200ff12cb82 */ /* 0x000e260000000a00 */
[----:B------:R-:W-:-:S05]  /*7b20*/  F2FP.SATFINITE.E4M3.F32.PACK_AB_MERGE_C R17, RZ, R7, RZ ;  /* 0x00000007ff11723e */ /* 0x000fca00048070ff */
        /* <DEDUP_REMOVED lines=19> */
[----:B------:R-:W-:-:S05]  /*7c60*/  @!P2 IADD3 R14, P3, R5, R158, RZ ;  /* 0x0000009e050ea210 */ /* 0x000fca0007f7e0ff */
[----:B------:R-:W-:Y:S01]  /*7c70*/  @!P2 IMAD.X R15, R6, 0x1, R161, P3 ;  /* 0x00000001060fa824 */ /* 0x000fe200018e06a1 */
[----:B------:R-:W-:Y:S01]  /*7c80*/  ISETP.LT.OR P3, PT, R3, 0xa, !P1 ;  /* 0x0000000a0300780c */ /* 0x000fe20004f61670 */
[----:B------:R-:W-:-:S03]  /*7c90*/  @!P2 IMAD.WIDE.U32 R14, R156, 0xc0, R14 ;  /* 0x000000c09c0ea825 */ /* 0x000fc600078e000e */
[----:B0-----:R-:W-:Y:S02]  /*7ca0*/  @!P2 IADD3 R12, P4, R14, R18, RZ ;  /* 0x000000120e0ca210 */ /* 0x001fe40007f9e0ff */
[----:B--2---:R-:W-:-:S04]  /*7cb0*/  LOP3.LUT R4, R4, 0xff, RZ, 0xc0, !PT ;  /* 0x000000ff04047812 */ /* 0x004fc800078ec0ff */
[----:B------:R-:W-:-:S05]  /*7cc0*/  F2FP.F16.E4M3.UNPACK_B R4, R4 ;  /* 0x00000004ff04723e */ /* 0x000fca00020006ff */
[----:B------:R-:W-:Y:S02]  /*7cd0*/  HADD2.F32 R7, -RZ, R4.H0_H0 ;  /* 0x20000004ff077230 */ /* 0x000fe40000004100 */
[----:B------:R-:W-:-:S03]  /*7ce0*/  @!P2 IMAD R4, R157, 0xc0, RZ ;  /* 0x000000c09d04a824 */ /* 0x000fc600078e02ff */
[----:B------:R-:W-:Y:S02]  /*7cf0*/  FMUL R7, R7, R0 ;  /* 0x0000000007077220 */ /* 0x000fe40000400000 */
[----:B------:R-:W-:Y:S02]  /*7d00*/  @!P2 IADD3.X R13, R19, R4, R15, P4, !PT ;  /* 0x00000004130da210 */ /* 0x000fe400027fe40f */
[----:B------:R-:W-:Y:S01]  /*7d10*/  FFMA R7, R30, R2, R7 ;  /* 0x000000021e077223 */ /* 0x000fe20000000007 */
[----:B------:R-:W-:Y:S01]  /*7d20*/  PRMT R4, RZ, 0x7610, R4 ;  /* 0x00007610ff047816 */ /* 0x000fe20000000004 */
[----:B------:R-:W0:Y:S03]  /*7d30*/  @!P3 LDC.64 R18, c[0x0][0x5c8] ;  /* 0x00017200ff12bb82 */ /* 0x000e260000000a00 */
[----:B------:R-:W-:-:S05]  /*7d40*/  F2FP.SATFINITE.E4M3.F32.PACK_AB_MERGE_C R17, RZ, R7, RZ ;  /* 0x00000007ff11723e */ /* 0x000fca00048070ff */
        /* <DEDUP_REMOVED lines=296> */
[----:B--2---:R-:W-:-:S05]  /*8fd0*/  F2FP.F16.E4M3.UNPACK_B R4, R4 ;  /* 0x00000004ff04723e */ /* 0x004fca00020006ff */
        /* <DEDUP_REMOVED lines=31> */
[----:B--2---:R-:W-:-:S05]  /*91d0*/  F2FP.F16.E4M3.UNPACK_B R4, R4 ;  /* 0x00000004ff04723e */ /* 0x004fca00020006ff */
        /* <DEDUP_REMOVED lines=41> */
[----:B------:R2:W3:Y:S01]  /*9470*/  @!P0 LDG.E.U8 R4, desc[UR12][R8.64+0x39] ;  /* 0x0000390c08048981 */ /* 0x0004e2000c1e1100 */
[----:B------:R-:W-:Y:S01]  /*9480*/  ISETP.LT.OR P2, PT, R3, 0x39, !P1 ;  /* 0x000000390300780c */ /* 0x000fe20004f41670 */
[----:B--2---:R-:W-:Y:S02]  /*9490*/  @!P0 IMAD.MOV.U32 R8, RZ, RZ, R158 ;  /* 0x000000ffff088224 */ /* 0x004fe400078e009e */
[----:B------:R-:W-:-:S10]  /*94a0*/  @!P0 IMAD.MOV.U32 R9, RZ, RZ, R161 ;  /* 0x000000ffff098224 */ /* 0x000fd400078e00a1 */
[----:B-1----:R-:W1:Y:S01]  /*94b0*/  @!P2 LDC.64 R16, c[0x0][0x5c8] ;  /* 0x00017200ff10ab82 */ /* 0x002e620000000a00 */
[----:B------:R-:W-:-:S03]  /*94c0*/  @!P0 IMAD.WIDE.U32 R14, R156, 0xc0, R8 ;  /* 0x000000c09c0e8825 */ /* 0x000fc600078e0008 */
[----:B0-----:R-:W-:Y:S02]  /*94d0*/  @!P0 IADD3 R12, P3, R14, R18, RZ ;  /* 0x000000120e0c8210 */ /* 0x001fe40007f7e0ff */
[----:B---3--:R-:W-:-:S05]  /*94e0*/  F2FP.F16.E4M3.UNPACK_B R4, R4 ;  /* 0x00000004ff04723e */ /* 0x008fca00020006ff */
[----:B------:R-:W-:-:S05]  /*94f0*/  HADD2.F32 R7, -RZ, R4.H0_H0 ;  /* 0x20000004ff077230 */ /* 0x000fca0000004100 */
[----:B------:R-:W-:Y:S01]  /*9500*/  FMUL R4, R7, R0 ;  /* 0x0000000007047220 */ /* 0x000fe20000400000 */
[----:B------:R-:W-:-:S03]  /*9510*/  @!P0 IMAD R7, R157, 0xc0, RZ ;  /* 0x000000c09d078824 */ /* 0x000fc600078e02ff */
[----:B------:R-:W-:Y:S02]  /*9520*/  FFMA R4, R53, R2, R4 ;  /* 0x0000000235047223 */ /* 0x000fe40000000004 */
[----:B------:R-:W-:-:S03]  /*9530*/  @!P0 IADD3.X R13, R19, R15, R7, P3, !PT ;  /* 0x0000000f130d8210 */ /* 0x000fc60001ffe407 */
[----:B------:R-:W-:Y:S02]  /*9540*/  F2FP.SATFINITE.E4M3.F32.PACK_AB_MERGE_C R15, RZ, R4, RZ ;  /* 0x00000004ff0f723e */ /* 0x000fe400048070ff */
[----:B------:R-:W-:-:S03]  /*9550*/  PRMT R4, RZ, 0x7610, R4 ;  /* 0x00007610ff047816 */ /* 0x000fc60000000004 */
[----:B------:R0:W-:Y:S04]  /*9560*/  @!P0 STG.E.U8 desc[UR12][R12.64+0x39], R15 ;  /* 0x0000390f0c008986 */ /* 0x0001e8000c10110c */
[----:B------:R-:W2:Y:S01]  /*9570*/  @!P2 LDG.E.U8 R4, desc[UR12][R10.64+0x38] ;  /* 0x0000380c0a04a981 */ /* 0x000ea2000c1e1100 */
[----:B------:R-:W-:Y:S01]  /*9580*/  @!P2 IADD3 R8, P0, R5, R158, RZ ;  /* 0x0000009e0508a210 */ /* 0x000fe20007f1e0ff */
[----:B------:R-:W-:Y:S01]  /*9590*/  BSSY B0, `(.L_x_29) ;  /* 0x0000010000007945 */ /* 0x000fe20003800000 */
[----:B------:R-:W-:Y:S02]  /*95a0*/  ISETP.LT.OR P1, PT, R3, 0x3a, !P1 ;  /* 0x0000003a0300780c */ /* 0x000fe40004f21670 */
[----:B------:R-:W-:Y:S01]  /*95b0*/  PRMT R3, RZ, 0x7610, R3 ;  /* 0x00007610ff037816 */ /* 0x000fe20000000003 */
[----:B------:R-:W-:-:S02]  /*95c0*/  @!P2 IMAD.X R9, R6, 0x1, R161, P0 ;  /* 0x000000010609a824 */ /* 0x000fc400000e06a1 */
[----:B------:R-:W-:-:S03]  /*95d0*/  @!P2 IMAD.WIDE.U32 R8, R156, 0xc0, R8 ;  /* 0x000000c09c08a825 */ /* 0x000fc600078e0008 */
[----:B-1----:R-:W-:Y:S02]  /*95e0*/  @!P2 IADD3 R8, P0, R8, R16, RZ ;  /* 0x000000100808a210 */ /* 0x002fe40007f1e0ff */
[----:B--2---:R-:W-:-:S05]  /*95f0*/  F2FP.F16.E4M3.UNPACK_B R4, R4 ;  /* 0x00000004ff04723e */ /* 0x004fca00020006ff */
[----:B------:R-:W-:Y:S02]  /*9600*/  HADD2.F32 R7, -RZ, R4.H0_H0 ;  /* 0x20000004ff077230 */ /* 0x000fe40000004100 */
[----:B------:R-:W-:-:S03]  /*9610*/  @!P2 IMAD R4, R157, 0xc0, RZ ;  /* 0x000000c09d04a824 */ /* 0x000fc600078e02ff */
[----:B------:R-:W-:Y:S02]  /*9620*/  FMUL R7, R7, R0 ;  /* 0x0000000007077220 */ /* 0x000fe40000400000 */
[----:B------:R-:W-:Y:S02]  /*9630*/  @!P2 IADD3.X R9, R17, R4, R9, P0, !PT ;  /* 0x000000041109a210 */ /* 0x000fe400007fe409 */
[----:B------:R-:W-:-:S05]  /*9640*/  FFMA R7, R54, R2, R7 ;  /* 0x0000000236077223 */ /* 0x000fca0000000007 */
[----:B------:R-:W-:-:S05]  /*9650*/  F2FP.SATFINITE.E4M3.F32.PACK_AB_MERGE_C R7, RZ, R7, RZ ;  /* 0x00000007ff07723e */ /* 0x000fca00048070ff */
[----:B------:R0:W-:Y:S01]  /*9660*/  @!P2 STG.E.U8 desc[UR12][R8.64+0x38], R7 ;  /* 0x000038070800a986 */ /* 0x0001e2000c10110c */
[----:B------:R-:W-:Y:S05]  /*9670*/  @P1 BRA `(.L_x_30) ;  /* 0x0000000000041947 */ /* 0x000fea0003800000 */
[----:B------:R1:W5:Y:S02]  /*9680*/  LDG.E.U8 R3, desc[UR12][R10.64+0x39] ;  /* 0x0000390c0a037981 */ /* 0x000364000c1e1100 */
.L_x_30:
[----:B------:R-:W-:Y:S05]  /*9690*/  BSYNC B0 ;  /* 0x0000000000007941 */ /* 0x000fea0003800000 */
.L_x_29:
[----:B-----5:R-:W-:Y:S01]  /*96a0*/  F2FP.F16.E4M3.UNPACK_B R3, R3 ;  /* 0x00000003ff03723e */ /* 0x020fe200020006ff */
[----:B------:R-:W-:Y:S06]  /*96b0*/  @P1 EXIT ;  /* 0x000000000000194d */ /* 0x000fec0003800000 */
[----:B------:R-:W-:Y:S01]  /*96c0*/  IADD3 R158, P0, R5, R158, RZ ;  /* 0x0000009e059e7210 */ /* 0x000fe20007f1e0ff */
[----:B------:R-:W-:Y:S01]  /*96d0*/  HADD2.F32 R3, -RZ, R3.H0_H0 ;  /* 0x20000003ff037230 */ /* 0x000fe20000004100 */
[----:B------:R-:W-:Y:S01]  /*96e0*/  ULDC.64 UR4, c[0x0][0x5c8] ;  /* 0x0001720000047ab9 */ /* 0x000fe20000000a00 */
[----:B------:R-:W-:Y:S02]  /*96f0*/  IMAD R157, R157, 0xc0, RZ ;  /* 0x000000c09d9d7824 */ /* 0x000fe400078e02ff */
[----:B------:R-:W-:Y:S02]  /*9700*/  IMAD.X R159, R6, 0x1, R161, P0 ;  /* 0x00000001069f7824 */ /* 0x000fe400000e06a1 */
[----:B------:R-:W-:Y:S01]  /*9710*/  FMUL R0, R3, R0 ;  /* 0x0000000003007220 */ /* 0x000fe20000400000 */
[----:B------:R-:W-:-:S04]  /*9720*/  IMAD.WIDE.U32 R158, R156, 0xc0, R158 ;  /* 0x000000c09c9e7825 */ /* 0x000fc800078e009e */
[----:B------:R-:W-:Y:S01]  /*9730*/  FFMA R0, R55, R2, R0 ;  /* 0x0000000237007223 */ /* 0x000fe20000000000 */
[----:B------:R-:W-:-:S04]  /*9740*/  IADD3 R2, P0, R158, UR4, RZ ;  /* 0x000000049e027c10 */ /* 0x000fc8000ff1e0ff */
[----:B------:R-:W-:Y:S02]  /*9750*/  F2FP.SATFINITE.E4M3.F32.PACK_AB_MERGE_C R5, RZ, R0, RZ ;  /* 0x00000000ff05723e */ /* 0x000fe400048070ff */
[----:B------:R-:W-:-:S05]  /*9760*/  IADD3.X R3, R157, UR5, R159, P0, !PT ;  /* 0x000000059d037c10 */ /* 0x000fca00087fe49f */
[----:B------:R-:W-:Y:S01]  /*9770*/  STG.E.U8 desc[UR12][R2.64+0x39], R5 ;  /* 0x0000390502007986 */ /* 0x000fe2000c10110c */
[----:B------:R-:W-:Y:S05]  /*9780*/  EXIT ;  /* 0x000000000000794d */ /* 0x000fea0003800000 */
.L_x_28:
[----:B------:R-:W-:Y:S01]  /*9790*/  ISETP.GE.AND P0, PT, R4, 0x9, PT ;  /* 0x000000090400780c */ /* 0x000fe20003f06270 */
[-C--:B--2---:R-:W-:Y:S01]  /*97a0*/  FMUL R120, R120, R2.reuse ;  /* 0x0000000278787220 */ /* 0x084fe20000400000 */
[----:B------:R-:W-:Y:S01]  /*97b0*/  LOP3.LUT R0, R0, 0xfffffffd, RZ, 0xc0, !PT ;  /* 0xfffffffd00007812 */ /* 0x000fe200078ec0ff */
[-C--:B------:R-:W-:Y:S01]  /*97c0*/  FMUL R121, R121, R2.reuse ;  /* 0x0000000279797220 */ /* 0x080fe20000400000 */
[C---:B------:R-:W-:Y:S01]  /*97d0*/  ISETP.LT.OR P6, PT, R3.reuse, 0x1, !P0 ;  /* 0x000000010300780c */ /* 0x040fe200047c1670 */
[-C--:B------:R-:W-:Y:S01]  /*97e0*/  FMUL R122, R122, R2.reuse ;  /* 0x000000027a7a7220 */ /* 0x080fe20000400000 */
[----:B------:R-:W-:Y:S01]  /*97f0*/  ISETP.LT.OR P4, PT, R3, 0x2, !P0 ;  /* 0x000000020300780c */ /* 0x000fe20004781670 */
[-C--:B------:R-:W-:Y:S01]  /*9800*/  FMUL R123, R123, R2.reuse ;  /* 0x000000027b7b7220 */ /* 0x080fe20000400000 */
[C---:B------:R-:W-:Y:S01]  /*9810*/  ISETP.LT.OR P3, PT, R3.reuse, 0x9, !P0 ;  /* 0x000000090300780c */ /* 0x040fe20004761670 */
[-C--:B------:R-:W-:Y:S01]  /*9820*/  FMUL R124, R124, R2.reuse ;  /* 0x000000027c7c7220 */ /* 0x080fe20000400000 */
[----:B------:R-:W-:Y:S01]  /*9830*/  ISETP.LT.OR P5, PT, R3, 0xa, !P0 ;  /* 0x0000000a0300780c */ /* 0x000fe200047a1670 */
[-C--:B------:R-:W-:Y:S01]  /*9840*/  FMUL R125, R125, R2.reuse ;  /* 0x000000027d7d7220 */ /* 0x080fe20000400000 */
[----:B------:R-:W-:Y:S01]  /*9850*/  LOP3.LUT R9, R9, 0xfffffbff, RZ, 0xc0, !PT ;  /* 0xfffffbff09097812 */ /* 0x000fe200078ec0ff */
[----:B------:R-:W-:Y:S01]  /*9860*/  FMUL R126, R126, R2 ;  /* 0x000000027e7e7220 */ /* 0x000fe20000400000 */
[----:B------:R-:W-:Y:S01]  /*9870*/  F2FP.SATFINITE.E4M3.F32.PACK_AB_MERGE_C R239, RZ, R120, RZ ;  /* 0x00000078ffef723e */ /* 0x000fe200048070ff */
[-C--:B------:R-:W-:Y:S01]  /*9880*/  FMUL R127, R127, R2.reuse ;  /* 0x000000027f7f7220 */ /* 0x080fe20000400000 */
[----:B------:R-:W-:Y:S01]  /*9890*/  F2FP.SATFINITE.E4M3.F32.PACK_AB_MERGE_C R245, RZ, R121, RZ ;  /* 0x00000079fff5723e */ /* 0x000fe200048070ff */
[----:B------:R-:W0:Y:S01]  /*98a0*/  @!P6 LDC.64 R240, c[0x0][0x5c8] ;  /* 0x00017200fff0eb82 */ /* 0x000e220000000a00 */
[----:B------:R-:W-:Y:S01]  /*98b0*/  @P6 LOP3.LUT R0, R0, 0x2, RZ, 0xfc, !PT ;  /* 0x0000000200006812 */ /* 0x000fe200078efcff */
[----:B------:R-:W-:Y:S01]  /*98c0*/  FMUL R128, R128, R2 ;  /* 0x0000000280807220 */ /* 0x000fe20000400000 */
[----:B------:R-:W-:Y:S01]  /*98d0*/  F2FP.SATFINITE.E4M3.F32.PACK_AB_MERGE_C R247, RZ, R122, RZ ;  /* 0x0000007afff7723e */ /* 0x000fe200048070ff */
[-C--:B------:R-:W-:Y:S01]  /*98e0*/  FMUL R129, R129, R2.reuse ;  /* 0x0000000281817220 */ /* 0x080fe20000400000 */
[----:B------:R-:W-:Y:S01]  /*98f0*/  LOP3.LUT R0, R0, 0xfffffffe, RZ, 0xc0, !PT ;  /* 0xfffffffe00007812 */ /* 0x000fe200078ec0ff */
[-C--:B------:R-:W-:Y:S01]  /*9900*/  FMUL R130, R130, R2.reuse ;  /* 0x0000000282827220 */ /* 0x080fe20000400000 */
[----:B------:R-:W-:Y:S01]  /*9910*/  F2FP.SATFINITE.E4M3.F32.PACK_AB_MERGE_C R127, RZ, R127, RZ ;  /* 0x0000007fff7f723e */ /* 0x000fe200048070ff */
[----:B------:R-:W1:Y:S01]  /*9920*/  @!P4 LDC.64 R220, c[0x0][0x5c8] ;  /* 0x00017200ffdccb82 */ /* 0x000e620000000a00 */
[----:B------:R-:W-:Y:S01]  /*9930*/  @P4 LOP3.LUT R0, R0, 0x1, RZ, 0xfc, !PT ;  /* 0x0000000100004812 */ /* 0x000fe200078efcff */
[-C--:B------:R-:W-:Y:S01]  /*9940*/  FMUL R131, R131, R2.reuse ;  /* 0x0000000283837220 */ /* 0x080fe20000400000 */
[----:B------:R-:W-:Y:S01]  /*9950*/  F2FP.SATFINITE.E4M3.F32.PACK_AB_MERGE_C R129, RZ, R129, RZ ;  /* 0x00000081ff81723e */ /* 0x000fe200048070ff */
[-C--:B------:R-:W-:Y:S01]  /*9960*/  FMUL R132, R132, R2.reuse ;  /* 0x0000000284847220 */ /* 0x080fe20000400000 */
[----:B------:R-:W-:Y:S01]  /*9970*/  LOP3.LUT R0, R0, 0xfffff7ff, RZ, 0xc0, !PT ;  /* 0xfffff7ff00007812 */ /* 0x000fe200078ec0ff */
[-C--:B------:R-:W-:Y:S01]  /*9980*/  FMUL R133, R133, R2.reuse ;  /* 0x0000000285857220 */ /* 0x080fe20000400000 */
[----:B------:R-:W-:Y:S01]  /*9990*/  F2FP.SATFINITE.E4M3.F32.PACK_AB_MERGE_C R131, RZ, R131, RZ ;  /* 0x00000083ff83723e */ /* 0x000fe200048070ff */
[----:B------:R-:W2:Y:S01]  /*99a0*/  @!P3 LDC.64 R218, c[0x0][0x5c8] ;  /* 0x00017200ffdabb82 */ /* 0x000ea20000000a00 */
[----:B------:R-:W-:Y:S01]  /*99b0*/  @P3 LOP3.LUT R0, R0, 0x800, RZ, 0xfc, !PT ;  /* 0x0000080000003812 */ /* 0x000fe200078efcff */
[-C--:B------:R-:W-:Y:S01]  /*99c0*/  FMUL R134, R134, R2.reuse ;  /* 0x0000000286867220 */ /* 0x080fe20000400000 */
[----:B------:R-:W-:Y:S01]  /*99d0*/  F2FP.SATFINITE.E4M3.F32.PACK_AB_MERGE_C R133, RZ, R133, RZ ;  /* 0x00000085ff85723e */ /* 0x000fe200048070ff */
[-C--:B------:R-:W-:Y:S01]  /*99e0*/  FMUL R135, R135, R2.reuse ;  /* 0x0000000287877220 */ /* 0x080fe20000400000 */
[----:B------:R-:W-:Y:S01]  /*99f0*/  LOP3.LUT R0, R0, 0x7fffffff, RZ, 0xc0, !PT ;  /* 0x7fffffff00007812 */ /* 0x000fe200078ec0ff */
[-C--:B------:R-:W-:Y:S01]  /*9a00*/  FMUL R136, R136, R2.reuse ;  /* 0x0000000288887220 */ /* 0x080fe20000400000 */
[----:B------:R-:W-:Y:S01]  /*9a10*/  FMUL R137, R137, R2 ;  /* 0x0000000289897220 */ /* 0x000fe20000400000 */
[--C-:B0-----:R-:W-:Y:S01]  /*9a20*/  @!P6 IADD3 R240, P1, P2, R158, R240, R5.reuse ;  /* 0x000000f09ef0e210 */ /* 0x101fe20007a3e005 */
[----:B------:R-:W0:Y:S01]  /*9a30*/  @!P5 LDC.64 R216, c[0x0][0x5c8] ;  /* 0x00017200ffd8db82 */ /* 0x000e220000000a00 */
[----:B------:R-:W-:Y:S01]  /*9a40*/  F2FP.SATFINITE.E4M3.F32.PACK_AB_MERGE_C R135, RZ, R135, RZ ;  /* 0x00000087ff87723e */ /* 0x000fe200048070ff */
[-C--:B------:R-:W-:Y:S01]  /*9a50*/  FMUL R138, R138, R2.reuse ;  /* 0x000000028a8a7220 */ /* 0x080fe20000400000 */
[--C-:B------:R-:W-:Y:S01]  /*9a60*/  @!P6 IADD3.X R241, R161, R241, R6.reuse, P1, P2 ;  /* 0x000000f1a1f1e210 */ /* 0x100fe20000fe4406 */
[-C--:B------:R-:W-:Y:S01]  /*9a70*/  FMUL R139, R139, R2.reuse ;  /* 0x000000028b8b7220 */ /* 0x080fe20000400000 */
[----:B------:R-:W-:Y:S01]  /*9a80*/  F2FP.SATFINITE.E4M3.F32.PACK_AB_MERGE_C R137, RZ, R137, RZ ;  /* 0x00000089ff89723e */ /* 0x000fe200048070ff */
[----:B------:R-:W-:Y:S01]  /*9a90*/  FMUL R140, R140, R2 ;  /* 0x000000028c8c7220 */ /* 0x000fe20000400000 */
[--C-:B-1----:R-:W-:Y:S01]  /*9aa0*/  @!P4 IADD3 R220, P1, P2, R158, R220, R5.reuse ;  /* 0x000000dc9edcc210 */ /* 0x102fe20007a3e005 */
[-C--:B------:R-:W-:Y:S01]  /*9ab0*/  FMUL R141, R141, R2.reuse ;  /* 0x000000028d8d7220 */ /* 0x080fe20000400000 */
[----:B------:R-:W-:Y:S01]  /*9ac0*/  F2FP.SATFINITE.E4M3.F32.PACK_AB_MERGE_C R139, RZ, R139, RZ ;  /* 0x0000008bff8b723e */ /* 0x000fe200048070ff */
[-C--:B------:R-:W-:Y:S01]  /*9ad0*/  FMUL R142, R142, R2.reuse ;  /* 0x000000028e8e7220 */ /* 0x080fe20000400000 */
[--C-:B------:R-:W-:Y:S01]  /*9ae0*/  @!P4 IADD3.X R221, R161, R221, R6.reuse, P1, P2 ;  /* 0x000000dda1ddc210 */ /* 0x100fe20000fe4406 */
[-C--:B------:R-:W-:Y:S01]  /*9af0*/  FMUL R143, R143, R2.reuse ;  /* 0x000000028f8f7220 */ /* 0x080fe20000400000 */
[----:B------:R-:W-:Y:S01]  /*9b00*/  F2FP.SATFINITE.E4M3.F32.PACK_AB_MERGE_C R141, RZ, R141, RZ ;  /* 0x0000008dff8d723e */ /* 0x000fe200048070ff */
[----:B------:R-:W-:Y:S01]  /*9b10*/  FMUL R144, R144, R2 ;  /* 0x0000000290907220 */ /* 0x000fe20000400000 */
[--C-:B--2---:R-:W-:Y:S01]  /*9b20*/  @!P3 IADD3 R218, P1, P2, R158, R218, R5.reuse ;  /* 0x000000da9edab210 */ /* 0x104fe20007a3e005 */
[-C--:B------:R-:W-:Y:S01]  /*9b30*/  FMUL R145, R145, R2.reuse ;  /* 0x0000000291917220 */ /* 0x080fe20000400000 */
[----:B------:R-:W-:Y:S01]  /*9b40*/  F2FP.SATFINITE.E4M3.F32.PACK_AB_MERGE_C R143, RZ, R143, RZ ;  /* 0x0000008fff8f723e */ /* 0x000fe200048070ff */
[-C--:B------:R-:W-:Y:S01]  /*9b50*/  FMUL R146, R146, R2.reuse ;  /* 0x0000000292927220 */ /* 0x080fe20000400000 */
[--C-:B------:R-:W-:Y:S01]  /*9b60*/  @!P3 IADD3.X R219, R161, R219, R6.reuse, P1, P2 ;  /* 0x000000dba1dbb210 */ /* 0x100fe20000fe4406 */
[-C--:B------:R-:W-:Y:S01]  /*9b70*/  FMUL R147, R147, R2.reuse ;  /* 0x0000000293937220 */ /* 0x080fe20000400000 */
[----:B------:R-:W-:Y:S01]  /*9b80*/  ISETP.LT.OR P3, PT, R3, 0x11, !P0 ;  /* 0x000000110300780c */ /* 0x000fe20004761670 */
[-C--:B------:R-:W-:Y:S01]  /*9b90*/  FMUL R148, R148, R2.reuse ;  /* 0x0000000294947220 */ /* 0x080fe20000400000 */
[----:B------:R-:W-:Y:S01]  /*9ba0*/  F2FP.SATFINITE.E4M3.F32.PACK_AB_MERGE_C R145, RZ, R145, RZ ;  /* 0x00000091ff91723e */ /* 0x000fe200048070ff */
[----:B------:R-:W-:Y:S01]  /*9bb0*/  FMUL R149, R149, R2 ;  /* 0x0000000295957220 */ /* 0x000fe20000400000 */
[--C-:B0-----:R-:W-:Y:S01]  /*9bc0*/  @!P5 IADD3 R216, P1, P2, R158, R216, R5.reuse ;  /* 0x000000d89ed8d210 */ /* 0x101fe20007a3e005 */
[-C--:B------:R-:W-:Y:S01]  /*9bd0*/  FMUL R88, R88, R2.reuse ;  /* 0x0000000258587220 */ /* 0x080fe20000400000 */
[----:B------:R-:W-:Y:S01]  /*9be0*/  F2FP.SATFINITE.E4M3.F32.PACK_AB_MERGE_C R147, RZ, R147, RZ ;  /* 0x00000093ff93723e */ /* 0x000fe200048070ff */
[-C--:B------:R-:W-:Y:S01]  /*9bf0*/  FMUL R89, R89, R2.reuse ;  /* 0x0000000259597220 */ /* 0x080fe20000400000 */
[--C-:B------:R-:W-:Y:S01]  /*9c00*/  @!P5 IADD3.X R217, R161, R217, R6.reuse, P1, P2 ;  /* 0x000000d9a1d9d210 */ /* 0x100fe20000fe4406 */
[-C--:B------:R-:W-:Y:S01]  /*9c10*/  FMUL R150, R150, R2.reuse ;  /* 0x0000000296967220 */ /* 0x080fe20000400000 */
[----:B------:R-:W-:Y:S01]  /*9c20*/  F2FP.SATFINITE.E4M3.F32.PACK_AB_MERGE_C R149, RZ, R149, RZ ;  /* 0x00000095ff95723e */ /* 0x000fe200048070ff */
[-C--:B------:R-:W-:Y:S01]  /*9c30*/  FMUL R151, R151, R2.reuse ;  /* 0x0000000297977220 */ /* 0x080fe20000400000 */
[-C--:B------:R-:W-:Y:S01]  /*9c40*/  FMUL R90, R90, R2.reuse ;  /* 0x000000025a5a7220 */ /* 0x080fe20000400000 */
[----:B------:R-:W0:Y:S01]  /*9c50*/  @!P3 LDC.64 R214, c[0x0][0x5c8] ;  /* 0x00017200ffd6bb82 */ /* 0x000e220000000a00 */
[----:B------:R-:W-:Y:S01]  /*9c60*/  @P3 LOP3.LUT R9, R9, 0x400, RZ, 0xfc, !PT ;  /* 0x0000040009093812 */ /* 0x000fe200078efcff */
[-C--:B------:R-:W-:Y:S01]  /*9c70*/  FMUL R91, R91, R2.reuse ;  /* 0x000000025b5b7220 */ /* 0x080fe20000400000 */
[----:B------:R-:W-:Y:S01]  /*9c80*/  F2FP.SATFINITE.E4M3.F32.PACK_AB_MERGE_C R151, RZ, R151, RZ ;  /* 0x00000097ff97723e */ /* 0x000fe200048070ff */
[-C--:B------:R-:W-:Y:S01]  /*9c90*/  FMUL R92, R92, R2.reuse ;  /* 0x000000025c5c7220 */ /* 0x080fe20000400000 */
[----:B------:R-:W-:Y:S01]  /*9ca0*/  LOP3.LUT R9, R9, 0xffffffef, RZ, 0xc0, !PT ;  /* 0xffffffef09097812 */ /* 0x000fe200078ec0ff */
[-C--:B------:R-:W-:Y:S01]  /*9cb0*/  FMUL R93, R93, R2.reuse ;  /* 0x000000025d5d7220 */ /* 0x080fe20000400000 */
[----:B------:R-:W-:Y:S01]  /*9cc0*/  F2FP.SATFINITE.E4M3.F32.PACK_AB_MERGE_C R91, RZ, R91, RZ ;  /* 0x0000005bff5b723e */ /* 0x000fe200048070ff */
[-C--:B------:R-:W-:Y:S01]  /*9cd0*/  FMUL R94, R94, R2.reuse ;  /* 0x000000025e5e7220 */ /* 0x080fe20000400000 */
[-C--:B------:R-:W-:Y:S01]  /*9ce0*/  FMUL R95, R95, R2.reuse ;  /* 0x000000025f5f7220 */ /* 0x080fe20000400000 */
[-C--:B------:R-:W-:Y:S01]  /*9cf0*/  FMUL R96, R96, R2.reuse ;  /* 0x0000000260607220 */ /* 0x080fe20000400000 */
[----:B------:R-:W-:Y:S01]  /*9d00*/  F2FP.SATFINITE.E4M3.F32.PACK_AB_MERGE_C R93, RZ, R93, RZ ;  /* 0x0000005dff5d723e */ /* 0x000fe200048070ff */
        /* <DEDUP_REMOVED lines=12> */
[----:B------:R-:W-:Y:S01]  /*9dd0*/  FMUL R105, R105, R2 ;  /* 0x0000000269697220 */ /* 0x000fe20000400000 */
[----:B0-----:R-:W-:Y:S01]  /*9de0*/  @!P3 IADD3 R214, P1, P2, R158, R214, R5 ;  /* 0x000000d69ed6b210 */ /* 0x001fe20007a3e005 */
[-C--:B------:R-:W-:Y:S01]  /*9df0*/  FMUL R106, R106, R2.reuse ;  /* 0x000000026a6a7220 */ /* 0x080fe20000400000 */
[----:B------:R-:W-:Y:S01]  /*9e00*/  F2FP.SATFINITE.E4M3.F32.PACK_AB_MERGE_C R103, RZ, R103, RZ ;  /* 0x00000067ff67723e */ /* 0x000fe200048070ff */
[-C--:B------:R-:W-:Y:S01]  /*9e10*/  FMUL R107, R107, R2.reuse ;  /* 0x000000026b6b7220 */ /* 0x080fe20000400000 */
[----:B------:R-:W-:Y:S01]  /*9e20*/  @!P3 IADD3.X R215, R161, R215, R6, P1, P2 ;  /* 0x000000d7a1d7b210 */ /* 0x000fe20000fe4406 */
[-C--:B------:R-:W-:Y:S01]  /*9e30*/  FMUL R108, R108, R2.reuse ;  /* 0x000000026c6c7220 */ /* 0x080fe20000400000 */
[----:B------:R-:W-:Y:S01]  /*9e40*/  ISETP.LT.OR P3, PT, R3, 0x12, !P0 ;  /* 0x000000120300780c */ /* 0x000fe20004761670 */
[-C--:B------:R-:W-:Y:S01]  /*9e50*/  FMUL R109, R109, R2.reuse ;  /* 0x000000026d6d7220 */ /* 0x080fe20000400000 */
[----:B------:R-:W-:Y:S01]  /*9e60*/  F2FP.SATFINITE.E4M3.F32.PACK_AB_MERGE_C R105, RZ, R105, RZ ;  /* 0x00000069ff69723e */ /* 0x000fe200048070ff */
[-C--:B------:R-:W-:Y:S01]  /*9e70*/  FMUL R110, R110, R2.reuse ;  /* 0x000000026e6e7220 */ /* 0x080fe20000400000 */
[----:B------:R-:W-:Y:S01]  /*9e80*/  F2FP.SATFINITE.E4M3.F32.PACK_AB_MERGE_C R107, RZ, R107, RZ ;  /* 0x0000006bff6b723e */ /* 0x000fe200048070ff */
        /* <DEDUP_REMOVED lines=17> */
[----:B------:R-:W-:Y:S01]  /*9fa0*/  F2FP.SATFINITE.E4M3.F32.PACK_AB_MERGE_C R117, RZ, R117, RZ ;  /* 0x00000075ff75723e */ /* 0x000fe200048070ff */
[-C--:B------:R-:W-:Y:S01]  /*9fb0*/  FMUL R57, R57, R2.reuse ;  /* 0x0000000239397220 */ /* 0x080fe20000400000 */
[----:B------:R-:W-:Y:S01]  /*9fc0*/  F2FP.SATFINITE.E4M3.F32.PACK_AB_MERGE_C R119, RZ, R119, RZ ;  /* 0x00000077ff77723e */ /* 0x000fe200048070ff */
[----:B------:R-:W-:Y:S01]  /*9fd0*/  FMUL R58, R58, R2 ;  /* 0x000000023a3a7220 */ /* 0x000fe20000400000 */
[----:B------:R-:W-:Y:S02]  /*9fe0*/  BSSY B0, `(.L_x_31) ;  /* 0x0000205000007945 */ /* 0x000fe40003800000 */
[----:B------:R-:W-:-:S02]  /*9ff0*/  F2FP.SATFINITE.E4M3.F32.PACK_AB_MERGE_C R57, RZ, R57, RZ ;  /* 0x00000039ff39723e */ /* 0x000fc400048070ff */
[----:B0-----:R-:W-:-:S04]  /*a000*/  @!P3 IADD3 R212, P1, P2, R158, R212, R5 ;  /* 0x000000d49ed4b210 */ /* 0x001fc80007a3e005 */
[----:B------:R-:W-:Y:S02]  /*a010*/  @!P3 IADD3.X R213, R161, R213, R6, P1, P2 ;  /* 0x000000d5a1d5b210 */ /* 0x000fe40000fe4406 */
[----:B------:R-:W-:-:S13]  /*a020*/  ISETP.LT.OR P3, PT, R3, 0x19, !P0 ;  /* 0x000000190300780c */ /* 0x000fda0004761670 */
[----:B------:R-:W0:Y:S01]  /*a030*/  @!P3 LDC.64 R210, c[0x0][0x5c8] ;  /* 0x00017200ffd2bb82 */ /* 0x000e220000000a00 */
[----:B------:R-:W-:-:S04]  /*a040*/  @P3 LOP3.LUT R9, R9, 0x200, RZ, 0xfc, !PT ;  /* 0x0000020009093812 */ /* 0x000fc800078efcff */
[----:B------:R-:W-:Y:S02]  /*a050*/  LOP3.LUT R9, R9, 0xfffffff7, RZ, 0xc0, !PT ;  /* 0xfffffff709097812 */ /* 0x000fe400078ec0ff */
        /* <DEDUP_REMOVED lines=46> */
[----:B------:R-:W-:Y:S02]  /*a340*/  @P3 LOP3.LUT R9, R9, 0x20, RZ, 0xfc, !PT ;  /* 0x0000002009093812 */ /* 0x000fe400078efcff */
        /* <DEDUP_REMOVED lines=8> */
[----:B------:R-:W-:-:S04]  /*a3d0*/  ISETP.GE.AND P3, PT, R4, 0x41, PT ;  /* 0x000000410400780c */ /* 0x000fc80003f66270 */
[----:B------:R-:W-:Y:S02]  /*a3e0*/  ISETP.LT.OR P2, PT, R3, 0x1, !P3 ;  /* 0x000000010300780c */ /* 0x000fe40005f41670 */
[----:B------:R-:W-:-:S11]  /*a3f0*/  P2R R10, PR, RZ, 0x8 ;  /* 0x00000008ff0a7803 */ /* 0x000fd60000000000 */
        /* <DEDUP_REMOVED lines=72> */
[----:B------:R-:W0:Y:S02]  /*a880*/  @!P2 LDC.64 R166, c[0x0][0x5c8] ;  /* 0x00017200ffa6ab82 */ /* 0x000e240000000a00 */
        /* <DEDUP_REMOVED lines=17> */
[----:B------:R-:W-:Y:S02]  /*a9a0*/  @!P3 IADD3 R11, P0, P1, R8, R158, R5 ;  /* 0x0000009e080bb210 */ /* 0x000fe4000791e005 */
[----:B------:R-:W-:Y:S02]  /*a9b0*/  @P3 LOP3.LUT R0, R0, 0x8000, RZ, 0xfc, !PT ;  /* 0x0000800000003812 */ /* 0x000fe400078efcff */
[----:B------:R-:W-:Y:S02]  /*a9c0*/  @!P3 IADD3.X R12, R7, R161, R6, P0, P1 ;  /* 0x000000a1070cb210 */ /* 0x000fe400007e2406 */
[----:B------:R-:W-:Y:S02]  /*a9d0*/  ISETP.LT.OR P3, PT, R3, 0x2, !P2 ;  /* 0x000000020300780c */ /* 0x000fe40005761670 */
[----:B------:R-:W-:-:S11]  /*a9e0*/  LOP3.LUT R0, R0, 0xffffbfff, RZ, 0xc0, !PT ;  /* 0xffffbfff00007812 */ /* 0x000fd600078ec0ff */
        /* <DEDUP_REMOVED lines=23> */
[----:B------:R-:W-:-:S13]  /*ab60*/  ISETP.LT.OR P3, PT, R3, 0x19, !P2 ;  /* 0x000000190300780c */ /* 0x000fda0005761670 */
[----:B------:R-:W-:-:S04]  /*ab70*/  @!P3 IADD3 R23, P0, P1, R8, R158, R5 ;  /* 0x0000009e0817b210 */ /* 0x000fc8000791e005 */
        /* <DEDUP_REMOVED lines=13> */
[----:B------:R-:W-:-:S04]  /*ac50*/  ISETP.LT.OR P3, PT, R3, 0x2a, !P2 ;  /* 0x0000002a0300780c */ /* 0x000fc80005761670 */
[----:B------:R-:W-:-:S09]  /*ac60*/  P2R R231, PR, RZ, 0x8 ;  /* 0x00000008ffe77803 */ /* 0x000fd20000000000 */
[----:B------:R-:W-:-:S04]  /*ac70*/  @!P3 IADD3 R229, P0, P1, R8, R158, R5 ;  /* 0x0000009e08e5b210 */ /* 0x000fc8000791e005 */
[----:B------:R-:W-:Y:S02]  /*ac80*/  @!P3 IADD3.X R230, R7, R161, R6, P0, P1 ;  /* 0x000000a107e6b210 */ /* 0x000fe400007e2406 */
[----:B------:R-:W-:Y:S02]  /*ac90*/  ISETP.LT.OR P0, PT, R3, 0x31, !P2 ;  /* 0x000000310300780c */ /* 0x000fe40005701670 */
[----:B------:R-:W-:Y:S02]  /*aca0*/  LOP3.LUT P3, RZ, R0, 0x1, RZ, 0xc0, !PT ;  /* 0x0000000100ff7812 */ /* 0x000fe4000786c0ff */
        /* <DEDUP_REMOVED lines=8> */
[----:B------:R-:W-:-:S04]  /*ad30*/  ISETP.GE.AND P4, PT, R4, 0x1, PT ;  /* 0x000000010400780c */ /* 0x000fc80003f86270 */
[----:B------:R-:W-:-:S13]  /*ad40*/  ISETP.LT.OR P6, PT, R3, 0x1, !P4 ;  /* 0x000000010300780c */ /* 0x000fda00067c1670 */
[----:B------:R-:W0:Y:S02]  /*ad50*/  @!P6 LDC.64 R222, c[0x0][0x5c8] ;  /* 0x00017200ffdeeb82 */ /* 0x000e240000000a00 */
[----:B0-----:R-:W-:-:S05]  /*ad60*/  @!P6 IADD3 R242, P0, R158, R222, RZ ;  /* 0x000000de9ef2e210 */ /* 0x001fca0007f1e0ff */
[----:B------:R-:W-:Y:S01]  /*ad70*/  @!P6 IMAD.X R243, R161, 0x1, R223, P0 ;  /* 0x00000001a1f3e824 */ /* 0x000fe200000e06df */
[----:B------:R-:W-:-:S04]  /*ad80*/  LOP3.LUT P0, RZ, R0, 0x800, RZ, 0xc0, !PT ;  /* 0x0000080000ff7812 */ /* 0x000fc8000780c0ff */
[----:B------:R0:W-:Y:S01]  /*ad90*/  @!P6 STG.E.U8 desc[UR12][R242.64], R239 ;  /* 0x000000eff200e986 */ /* 0x0001e2000c10110c */
[----:B------:R-:W-:Y:S02]  /*ada0*/  ISETP.LT.OR P6, PT, R3, 0x2, !P4 ;  /* 0x000000020300780c */ /* 0x000fe400067c1670 */
[----:B0-----:R-:W-:-:S11]  /*adb0*/  F2FP.SATFINITE.E4M3.F32.PACK_AB_MERGE_C R239, RZ, R123, RZ ;  /* 0x0000007bffef723e */ /* 0x001fd600048070ff */
[----:B------:R-:W0:Y:S02]  /*adc0*/  @!P6 LDC.64 R222, c[0x0][0x5c8] ;  /* 0x00017200ffdeeb82 */ /* 0x000e240000000a00 */
[----:B0-----:R-:W-:-:S05]  /*add0*/  @!P6 IADD3 R222, P1, R158, R222, RZ ;  /* 0x000000de9edee210 */ /* 0x001fca0007f3e0ff */
[----:B------:R-:W-:-:S05]  /*ade0*/  @!P6 IMAD.X R223, R161, 0x1, R223, P1 ;  /* 0x00000001a1dfe824 */ /* 0x000fca00008e06df */
[----:B------:R0:W-:Y:S01]  /*adf0*/  @!P6 STG.E.U8 desc[UR12][R222.64+0x1], R245 ;  /* 0x000001f5de00e986 */ /* 0x0001e2000c10110c */
[----:B------:R-:W-:-:S03]  /*ae00*/  ISETP.LT.OR P6, PT, R3, 0x9, !P4 ;  /* 0x000000090300780c */ /* 0x000fc600067c1670 */
[----:B------:R-:W-:Y:S01]  /*ae10*/  @!P2 STG.E.U8 desc[UR12][R240.64], R247 ;  /* 0x000000f7f000a986 */ /* 0x000fe2000c10110c */
[----:B------:R-:W-:-:S03]  /*ae20*/  LOP3.LUT P2, RZ, R9, 0x400, RZ, 0xc0, !PT ;  /* 0x0000040009ff7812 */ /* 0x000fc6000784c0ff */
[----:B------:R1:W-:Y:S01]  /*ae30*/  @!P3 STG.E.U8 desc[UR12][R220.64+0x1], R239 ;  /* 0x000001efdc00b986 */ /* 0x0003e2000c10110c */
[----:B------:R-:W-:Y:S02]  /*ae40*/  LOP3.LUT P3, RZ, R9, 0x10, RZ, 0xc0, !PT ;  /* 0x0000001009ff7812 */ /* 0x000fe4000786c0ff */
[----:B0-----:R-:W-:-:S03]  /*ae50*/  F2FP.SATFINITE.E4M3.F32.PACK_AB_MERGE_C R223, RZ, R124, RZ ;  /* 0x0000007cffdf723e */ /* 0x001fc600048070ff */
[----:B------:R-:W0:Y:S01]  /*ae60*/  @!P6 LDC.64 R120, c[0x0][0x5c8] ;  /* 0x00017200ff78eb82 */ /* 0x000e220000000a00 */
[----:B-1----:R-:W-:Y:S02]  /*ae70*/  F2FP.SATFINITE.E4M3.F32.PACK_AB_MERGE_C R221, RZ, R125, RZ ;  /* 0x0000007dffdd723e */ /* 0x002fe400048070ff */
[----:B------:R-:W-:Y:S02]  /*ae80*/  F2FP.SATFINITE.E4M3.F32.PACK_AB_MERGE_C R239, RZ, R126, RZ ;  /* 0x0000007effef723e */ /* 0x000fe400048070ff */
[----:B0-----:R-:W-:-:S05]  /*ae90*/  @!P6 IADD3 R242, P1, R158, R120, RZ ;  /* 0x000000789ef2e210 */ /* 0x001fca0007f3e0ff */
[----:B------:R-:W-:-:S05]  /*aea0*/  @!P6 IMAD.X R243, R161, 0x1, R121, P1 ;  /* 0x00000001a1f3e824 */ /* 0x000fca00008e0679 */
[----:B------:R-:W-:Y:S01]  /*aeb0*/  @!P6 STG.E.U8 desc[UR12][R242.64+0x8], R223 ;  /* 0x000008dff200e986 */ /* 0x000fe2000c10110c */
[----:B------:R-:W-:-:S13]  /*aec0*/  ISETP.LT.OR P6, PT, R3, 0xa, !P4 ;  /* 0x0000000a0300780c */ /* 0x000fda00067c1670 */
[----:B------:R-:W0:Y:S02]  /*aed0*/  @!P6 LDC.64 R120, c[0x0][0x5c8] ;  /* 0x00017200ff78eb82 */ /* 0x000e240000000a00 */
[----:B0-----:R-:W-:-:S05]  /*aee0*/  @!P6 IADD3 R122, P1, R158, R120, RZ ;  /* 0x000000789e7ae210 */ /* 0x001fca0007f3e0ff */
[----:B------:R-:W-:Y:S01]  /*aef0*/  @!P6 IMAD.X R123, R161, 0x1, R121, P1 ;  /* 0x00000001a17be824 */ /* 0x000fe200008e0679 */
[----:B------:R-:W-:-:S04]  /*af00*/  LOP3.LUT P1, RZ, R9, 0x200, RZ, 0xc0, !PT ;  /* 0x0000020009ff7812 */ /* 0x000fc8000782c0ff */
[----:B------:R0:W-:Y:S04]  /*af10*/  @!P6 STG.E.U8 desc[UR12][R122.64+0x9], R221 ;  /* 0x000009dd7a00e986 */ /* 0x0001e8000c10110c */
[----:B------:R-:W-:Y:S01]  /*af20*/  @!P0 STG.E.U8 desc[UR12][R218.64+0x8], R239 ;  /* 0x000008efda008986 */ /* 0x000fe2000c10110c */
[----:B------:R-:W-:-:S03]  /*af30*/  LOP3.LUT P0, RZ, R9, 0x8, RZ, 0xc0, !PT ;  /* 0x0000000809ff7812 */ /* 0x000fc6000780c0ff */
[----:B------:R1:W-:Y:S01]  /*af40*/  @!P5 STG.E.U8 desc[UR12][R216.64+0x9], R127 ;  /* 0x0000097fd800d986 */ /* 0x0003e2000c10110c */
[----:B------:R-:W-:Y:S02]  /*af50*/  ISETP.LT.OR P5, PT, R3, 0x11, !P4 ;  /* 0x000000110300780c */ /* 0x000fe400067a1670 */
[----:B0-----:R-:W-:Y:S02]  /*af60*/  F2FP.SATFINITE.E4M3.F32.PACK_AB_MERGE_C R221, RZ, R128, RZ ;  /* 0x00000080ffdd723e */ /* 0x001fe400048070ff */
[----:B-1----:R-:W-:-:S09]  /*af70*/  F2FP.SATFINITE.E4M3.F32.PACK_AB_MERGE_C R127, RZ, R130, RZ ;  /* 0x00000082ff7f723e */ /* 0x002fd200048070ff */
[----:B------:R-:W0:Y:S02]  /*af80*/  @!P5 LDC.64 R120, c[0x0][0x5c8] ;  /* 0x00017200ff78db82 */ /* 0x000e240000000a00 */
[----:B0-----:R-:W-:-:S05]  /*af90*/  @!P5 IADD3 R124, P6, R158, R120, RZ ;  /* 0x000000789e7cd210 */ /* 0x001fca0007fde0ff */
[----:B------:R-:W-:-:S05]  /*afa0*/  @!P5 IMAD.X R125, R161, 0x1, R121, P6 ;  /* 0x00000001a17dd824 */ /* 0x000fca00030e0679 */
[----:B------:R-:W-:Y:S01]  /*afb0*/  @!P5 STG.E.U8 desc[UR12][R124.64+0x10], R221 ;  /* 0x000010dd7c00d986 */ /* 0x000fe2000c10110c */
[----:B------:R-:W-:-:S13]  /*afc0*/  ISETP.LT.OR P5, PT, R3, 0x12, !P4 ;  /* 0x000000120300780c */ /* 0x000fda00067a1670 */
[----:B------:R-:W0:Y:S02]  /*afd0*/  @!P5 LDC.64 R120, c[0x0][0x5c8] ;  /* 0x00017200ff78db82 */ /* 0x000e240000000a00 */
[----:B0-----:R-:W-:-:S05]  /*afe0*/  @!P5 IADD3 R122, P6, R158, R120, RZ ;  /* 0x000000789e7ad210 */ /* 0x001fca0007fde0ff */
[----:B------:R-:W-:-:S05]  /*aff0*/  @!P5 IMAD.X R123, R161, 0x1, R121, P6 ;  /* 0x00000001a17bd824 */ /* 0x000fca00030e0679 */
[----:B------:R0:W-:Y:S01]  /*b000*/  @!P5 STG.E.U8 desc[UR12][R122.64+0x11], R129 ;  /* 0x000011817a00d986 */ /* 0x0001e2000c10110c */
[----:B------:R-:W-:-:S03]  /*b010*/  ISETP.LT.OR P5, PT, R3, 0x19, !P4 ;  /* 0x000000190300780c */ /* 0x000fc600067a1670 */
[----:B------:R1:W-:Y:S01]  /*b020*/  @!P2 STG.E.U8 desc[UR12][R214.64+0x10], R127 ;  /* 0x0000107fd600a986 */ /* 0x0003e2000c10110c */
[----:B------:R-:W-:-:S03]  /*b030*/  LOP3.LUT P2, RZ, R9, 0x100, RZ, 0xc0, !PT ;  /* 0x0000010009ff7812 */ /* 0x000fc6000784c0ff */
[----:B------:R-:W-:Y:S01]  /*b040*/  @!P3 STG.E.U8 desc[UR12][R212.64+0x11], R131 ;  /* 0x00001183d400b986 */ /* 0x000fe2000c10110c */
[----:B------:R-:W-:Y:S02]  /*b050*/  LOP3.LUT P3, RZ, R9, 0x4, RZ, 0xc0, !PT ;  /* 0x0000000409ff7812 */ /* 0x000fe4000786c0ff */
[----:B0-----:R-:W-:-:S03]  /*b060*/  F2FP.SATFINITE.E4M3.F32.PACK_AB_MERGE_C R123, RZ, R132, RZ ;  /* 0x00000084ff7b723e */ /* 0x001fc600048070ff */
[----:B------:R-:W0:Y:S01]  /*b070*/  @!P5 LDC.64 R120, c[0x0][0x5c8] ;  /* 0x00017200ff78db82 */ /* 0x000e220000000a00 */
[----:B-1----:R-:W-:Y:S02]  /*b080*/  F2FP.SATFINITE.E4M3.F32.PACK_AB_MERGE_C R127, RZ, R134, RZ ;  /* 0x00000086ff7f723e */ /* 0x002fe400048070ff */
[----:B0-----:R-:W-:-:S05]  /*b090*/  @!P5 IADD3 R124, P6, R158, R120, RZ ;  /* 0x000000789e7cd210 */ /* 0x001fca0007fde0ff */
[----:B------:R-:W-:-:S05]  /*b0a0*/  @!P5 IMAD.X R125, R161, 0x1, R121, P6 ;  /* 0x00000001a17dd824 */ /* 0x000fca00030e0679 */
[----:B------:R0:W-:Y:S01]  /*b0b0*/  @!P5 STG.E.U8 desc[UR12][R124.64+0x18], R123 ;  /* 0x0000187b7c00d986 */ /* 0x0001e2000c10110c */
[----:B------:R-:W-:Y:S02]  /*b0c0*/  ISETP.LT.OR P5, PT, R3, 0x1a, !P4 ;  /* 0x0000001a0300780c */ /* 0x000fe400067a1670 */
[----:B0-----:R-:W-:-:S11]  /*b0d0*/  F2FP.SATFINITE.E4M3.F32.PACK_AB_MERGE_C R125, RZ, R136, RZ ;  /* 0x00000088ff7d723e */ /* 0x001fd600048070ff */
[----:B------:R-:W0:Y:S02]  /*b0e0*/  @!P5 LDC.64 R120, c[0x0][0x5c8] ;  /* 0x00017200ff78db82 */ /* 0x000e240000000a00 */
[----:B0-----:R-:W-:-:S05]  /*b0f0*/  @!P5 IADD3 R120, P6, R158, R120, RZ ;  /* 0x000000789e78d210 */ /* 0x001fca0007fde0ff */
[----:B------:R-:W-:-:S05]  /*b100*/  @!P5 IMAD.X R121, R161, 0x1, R121, P6 ;  /* 0x00000001a179d824 */ /* 0x000fca00030e0679 */
[----:B------:R-:W-:Y:S01]  /*b110*/  @!P5 STG.E.U8 desc[UR12][R120.64+0x19], R133 ;  /* 0x000019857800d986 */ /* 0x000fe2000c10110c */
[----:B------:R-:W-:-:S03]  /*b120*/  ISETP.LT.OR P5, PT, R3, 0x21, !P4 ;  /* 0x000000210300780c */ /* 0x000fc600067a1670 */
[----:B------:R0:W-:Y:S01]  /*b130*/  @!P1 STG.E.U8 desc[UR12][R210.64+0x18], R127 ;  /* 0x0000187fd2009986 */ /* 0x0001e2000c10110c */
[----:B------:R-:W-:-:S03]  /*b140*/  LOP3.LUT P1, RZ, R9, 0x80, RZ, 0xc0, !PT ;  /* 0x0000008009ff7812 */ /* 0x000fc6000782c0ff */
[----:B------:R-:W-:Y:S01]  /*b150*/  @!P0 STG.E.U8 desc[UR12][R208.64+0x19], R135 ;  /* 0x00001987d0008986 */ /* 0x000fe2000c10110c */
[----:B------:R-:W-:-:S05]  /*b160*/  LOP3.LUT P0, RZ, R9, 0x2, RZ, 0xc0, !PT ;  /* 0x0000000209ff7812 */ /* 0x000fca000780c0ff */
[----:B------:R-:W1:Y:S01]  /*b170*/  @!P5 LDC.64 R122, c[0x0][0x5c8] ;  /* 0x00017200ff7adb82 */ /* 0x000e620000000a00 */
[----:B0-----:R-:W-:Y:S02]  /*b180*/  F2FP.SATFINITE.E4M3.F32.PACK_AB_MERGE_C R127, RZ, R138, RZ ;  /* 0x0000008aff7f723e */ /* 0x001fe400048070ff */
[----:B-1----:R-:W-:-:S05]  /*b190*/  @!P5 IADD3 R122, P6, R158, R122, RZ ;  /* 0x0000007a9e7ad210 */ /* 0x002fca0007fde0ff */
        /* <DEDUP_REMOVED lines=25> */
[----:B------:R-:W-:Y:S01]  /*b330*/  @!P1 STG.E.U8 desc[UR12][R202.64+0x28], R127 ;  /* 0x0000287fca009986 */ /* 0x000fe2000c10110c */
[----:B------:R-:W-:-:S03]  /*b340*/  LOP3.LUT P1, RZ, R0, 0x40000000, RZ, 0xc0, !PT ;  /* 0x4000000000ff7812 */ /* 0x000fc6000782c0ff */
[----:B------:R-:W-:Y:S01]  /*b350*/  @!P0 STG.E.U8 desc[UR12][R200.64+0x29], R143 ;  /* 0x0000298fc8008986 */ /* 0x000fe2000c10110c */
[----:B------:R-:W-:Y:S02]  /*b360*/  LOP3.LUT P0, RZ, R9, 0x20, RZ, 0xc0, !PT ;  /* 0x0000002009ff7812 */ /* 0x000fe4000780c0ff */
[----:B------:R-:W-:-:S03]  /*b370*/  F2FP.SATFINITE.E4M3.F32.PACK_AB_MERGE_C R9, RZ, R144, RZ ;  /* 0x00000090ff09723e */ /* 0x000fc600048070ff */
[----:B------:R-:W0:Y:S02]  /*b380*/  @!P5 LDC.64 R122, c[0x0][0x5c8] ;  /* 0x00017200ff7adb82 */ /* 0x000e240000000a00 */
        /* <DEDUP_REMOVED lines=9> */
[C---:B------:R-:W-:Y:S02]  /*b420*/  ISETP.LT.OR P5, PT, R3.reuse, 0x39, !P4 ;  /* 0x000000390300780c */ /* 0x040fe400067a1670 */
[----:B------:R-:W-:Y:S01]  /*b430*/  ISETP.LT.OR P4, PT, R3, 0x3a, !P4 ;  /* 0x0000003a0300780c */ /* 0x000fe20006781670 */
[----:B------:R0:W-:Y:S01]  /*b440*/  @!P2 STG.E.U8 desc[UR12][R198.64+0x30], R125 ;  /* 0x0000307dc600a986 */ /* 0x0001e2000c10110c */
[----:B------:R-:W-:-:S03]  /*b450*/  LOP3.LUT P2, RZ, R0, 0x10000000, RZ, 0xc0, !PT ;  /* 0x1000000000ff7812 */ /* 0x000fc6000784c0ff */
[----:B------:R-:W-:Y:S01]  /*b460*/  @!P3 STG.E.U8 desc[UR12][R196.64+0x31], R147 ;  /* 0x00003193c400b986 */ /* 0x000fe2000c10110c */
[C---:B------:R-:W-:Y:S02]  /*b470*/  LOP3.LUT P3, RZ, R0.reuse, 0x8000, RZ, 0xc0, !PT ;  /* 0x0000800000ff7812 */ /* 0x040fe4000786c0ff */
[----:B------:R-:W-:Y:S02]  /*b480*/  P2R R124, PR, RZ, 0x4 ;  /* 0x00000004ff7c7803 */ /* 0x000fe40000000000 */
[----:B------:R-:W-:Y:S01]  /*b490*/  LOP3.LUT P2, RZ, R0, 0x4000, RZ, 0xc0, !PT ;  /* 0x0000400000ff7812 */ /* 0x000fe2000784c0ff */
[----:B------:R-:W1:Y:S01]  /*b4a0*/  @!P5 LDC.64 R122, c[0x0][0x5c8] ;  /* 0x00017200ff7adb82 */ /* 0x000e620000000a00 */
[----:B0-----:R-:W-:-:S07]  /*b4b0*/  F2FP.SATFINITE.E4M3.F32.PACK_AB_MERGE_C R125, RZ, R150, RZ ;  /* 0x00000096ff7d723e */ /* 0x001fce00048070ff */
[----:B------:R-:W0:Y:S01]  /*b4c0*/  @!P4 LDC.64 R120, c[0x0][0x5c8] ;  /* 0x00017200ff78cb82 */ /* 0x000e220000000a00 */
[----:B-1----:R-:W-:-:S05]  /*b4d0*/  @!P5 IADD3 R122, P6, R158, R122, RZ ;  /* 0x0000007a9e7ad210 */ /* 0x002fca0007fde0ff */
[----:B------:R-:W-:Y:S01]  /*b4e0*/  @!P5 IMAD.X R123, R161, 0x1, R123, P6 ;  /* 0x00000001a17bd824 */ /* 0x000fe200030e067b */
[----:B------:R-:W-:-:S04]  /*b4f0*/  LOP3.LUT P6, RZ, R0, 0x2000, RZ, 0xc0, !PT ;  /* 0x0000200000ff7812 */ /* 0x000fc800078cc0ff */
[----:B------:R1:W-:Y:S01]  /*b500*/  @!P5 STG.E.U8 desc[UR12][R122.64+0x38], R9 ;  /* 0x000038097a00d986 */ /* 0x0003e2000c10110c */
[----:B0-----:R-:W-:-:S05]  /*b510*/  @!P4 IADD3 R120, P5, R158, R120, RZ ;  /* 0x000000789e78c210 */ /* 0x001fca0007fbe0ff */
[----:B------:R-:W-:Y:S01]  /*b520*/  @!P4 IMAD.X R121, R161, 0x1, R121, P5 ;  /* 0x00000001a179c824 */ /* 0x000fe200028e0679 */
[----:B------:R-:W-:-:S04]  /*b530*/  LOP3.LUT P5, RZ, R0, 0x20000000, RZ, 0xc0, !PT ;  /* 0x2000000000ff7812 */ /* 0x000fc800078ac0ff */
[----:B------:R0:W-:Y:S01]  /*b540*/  @!P4 STG.E.U8 desc[UR12][R120.64+0x39], R149 ;  /* 0x000039957800c986 */ /* 0x0001e2000c10110c */
[----:B-1----:R-:W-:Y:S01]  /*b550*/  F2FP.SATFINITE.E4M3.F32.PACK_AB_MERGE_C R9, RZ, R88, RZ ;  /* 0x00000058ff09723e */ /* 0x002fe200048070ff */
[----:B------:R-:W1:Y:S01]  /*b560*/  @!P2 LDC.64 R122, c[0x0][0x5c8] ;  /* 0x00017200ff7aab82 */ /* 0x000e620000000a00 */
[C---:B------:R-:W-:Y:S01]  /*b570*/  LOP3.LUT P4, RZ, R0.reuse, 0x80000000, RZ, 0xc0, !PT ;  /* 0x8000000000ff7812 */ /* 0x040fe2000788c0ff */
[----:B------:R-:W-:Y:S01]  /*b580*/  @!P0 STG.E.U8 desc[UR12][R194.64+0x38], R125 ;  /* 0x0000387dc2008986 */ /* 0x000fe2000c10110c */
[----:B------:R-:W-:Y:S02]  /*b590*/  LOP3.LUT P0, RZ, R0, 0x8000000, RZ, 0xc0, !PT ;  /* 0x0800000000ff7812 */ /* 0x000fe4000780c0ff */
[----:B0-----:R-:W-:-:S03]  /*b5a0*/  F2FP.SATFINITE.E4M3.F32.PACK_AB_MERGE_C R121, RZ, R89, RZ ;  /* 0x00000059ff79723e */ /* 0x001fc600048070ff */
[----:B------:R-:W0:Y:S06]  /*b5b0*/  @!P3 LDC.64 R88, c[0x0][0x5c8] ;  /* 0x00017200ff58bb82 */ /* 0x000e2c0000000a00 */
[----:B------:R-:W-:Y:S04]  /*b5c0*/  @!P4 STG.E.U8 desc[UR12][R192.64+0x39], R151 ;  /* 0x00003997c000c986 */ /* 0x000fe8000c10110c */
[----:B------:R2:W-:Y:S01]  /*b5d0*/  @!P1 STG.E.U8 desc[UR12][R190.64], R9 ;  /* 0x00000009be009986 */ /* 0x0005e2000c10110c */
[----:B------:R-:W-:-:S03]  /*b5e0*/  LOP3.LUT P1, RZ, R0, 0x1000, RZ, 0xc0, !PT ;  /* 0x0000100000ff7812 */ /* 0x000fc6000782c0ff */
[----:B------:R-:W-:Y:S01]  /*b5f0*/  @!P5 STG.E.U8 desc[UR12][R188.64+0x1], R121 ;  /* 0x00000179bc00d986 */ /* 0x000fe2000c10110c */
[----:B------:R-:W-:Y:S02]  /*b600*/  LOP3.LUT P5, RZ, R0, 0x2000000, RZ, 0xc0, !PT ;  /* 0x0200000000ff7812 */ /* 0x000fe400078ac0ff */
[----:B--2---:R-:W-:Y:S02]  /*b610*/  F2FP.SATFINITE.E4M3.F32.PACK_AB_MERGE_C R9, RZ, R92, RZ ;  /* 0x0000005cff09723e */ /* 0x004fe400048070ff */
[----:B0-----:R-:W-:Y:S02]  /*b620*/  @!P3 IADD3 R88, P4, R11, R88, RZ ;  /* 0x000000580b58b210 */ /* 0x001fe40007f9e0ff */
[----:B------:R-:W-:-:S03]  /*b630*/  F2FP.SATFINITE.E4M3.F32.PACK_AB_MERGE_C R11, RZ, R90, RZ ;  /* 0x0000005aff0b723e */ /* 0x000fc600048070ff */
[----:B------:R-:W-:Y:S01]  /*b640*/  @!P3 IMAD.X R89, R12, 0x1, R89, P4 ;  /* 0x000000010c59b824 */ /* 0x000fe200020e0659 */
[----:B-1----:R-:W-:-:S04]  /*b650*/  @!P2 IADD3 R12, P4, R13, R122, RZ ;  /* 0x0000007a0d0ca210 */ /* 0x002fc80007f9e0ff */
[----:B------:R0:W-:Y:S01]  /*b660*/  @!P3 STG.E.U8 desc[UR12][R88.64], R11 ;  /* 0x0000000b5800b986 */ /* 0x0001e2000c10110c */
[----:B------:R-:W-:Y:S01]  /*b670*/  @!P2 IMAD.X R13, R14, 0x1, R123, P4 ;  /* 0x000000010e0da824 */ /* 0x000fe200020e067b */
[----:B------:R-:W-:Y:S02]  /*b680*/  LOP3.LUT P4, RZ, R0, 0x4000, RZ, 0xc0, !PT ;  /* 0x0000400000ff7812 */ /* 0x000fe4000788c0ff */
[----:B------:R-:W-:Y:S02]  /*b690*/  ISETP.NE.AND P2, PT, R124, RZ, PT ;  /* 0x000000ff7c00720c */ /* 0x000fe40003f45270 */
[----:B------:R-:W-:Y:S01]  /*b6a0*/  LOP3.LUT P3, RZ, R0, 0x400, RZ, 0xc0, !PT ;  /* 0x0000040000ff7812 */ /* 0x000fe2000786c0ff */
[----:B0-----:R-:W0:Y:S01]  /*b6b0*/  @!P6 LDC.64 R88, c[0x0][0x5c8] ;  /* 0x00017200ff58eb82 */ /* 0x001e220000000a00 */
[----:B------:R-:W-:-:S07]  /*b6c0*/  F2FP.SATFINITE.E4M3.F32.PACK_AB_MERGE_C R11, RZ, R94, RZ ;  /* 0x0000005eff0b723e */ /* 0x000fce00048070ff */
[----:B------:R1:W-:Y:S04]  /*b6d0*/  @!P4 STG.E.U8 desc[UR12][R12.64+0x1], R91 ;  /* 0x0000015b0c00c986 */ /* 0x0003e8000c10110c */
[----:B------:R2:W-:Y:S01]  /*b6e0*/  @!P2 STG.E.U8 desc[UR12][R186.64+0x8], R9 ;  /* 0x00000809ba00a986 */ /* 0x0005e2000c10110c */
[----:B------:R-:W-:-:S03]  /*b6f0*/  LOP3.LUT P2, RZ, R0, 0x200, RZ, 0xc0, !PT ;  /* 0x0000020000ff7812 */ /* 0x000fc6000784c0ff */
[----:B------:R-:W-:Y:S01]  /*b700*/  @!P0 STG.E.U8 desc[UR12][R184.64+0x9], R93 ;  /* 0x0000095db8008986 */ /* 0x000fe2000c10110c */
[----:B------:R-:W-:Y:S01]  /*b710*/  LOP3.LUT P0, RZ, R0, 0x1000000, RZ, 0xc0, !PT ;  /* 0x0100000000ff7812 */ /* 0x000fe2000780c0ff */
[----:B-1----:R-:W1:Y:S01]  /*b720*/  @!P1 LDC.64 R12, c[0x0][0x5c8] ;  /* 0x00017200ff0c9b82 */ /* 0x002e620000000a00 */
[----:B--2---:R-:W-:Y:S02]  /*b730*/  F2FP.SATFINITE.E4M3.F32.PACK_AB_MERGE_C R9, RZ, R96, RZ ;  /* 0x00000060ff09723e */ /* 0x004fe400048070ff */
[----:B0-----:R-:W-:-:S05]  /*b740*/  @!P6 IADD3 R14, P4, R15, R88, RZ ;  /* 0x000000580f0ee210 */ /* 0x001fca0007f9e0ff */
[----:B------:R-:W-:-:S05]  /*b750*/  @!P6 IMAD.X R15, R16, 0x1, R89, P4 ;  /* 0x00000001100fe824 */ /* 0x000fca00020e0659 */
[----:B------:R0:W-:Y:S01]  /*b760*/  @!P6 STG.E.U8 desc[UR12][R14.64+0x8], R11 ;  /* 0x0000080b0e00e986 */ /* 0x0001e2000c10110c */
[----:B------:R-:W-:Y:S02]  /*b770*/  LOP3.LUT P6, RZ, R0, 0x800000, RZ, 0xc0, !PT ;  /* 0x0080000000ff7812 */ /* 0x000fe400078cc0ff */
[----:B-1----:R-:W-:-:S05]  /*b780*/  @!P1 IADD3 R12, P4, R17, R12, RZ ;  /* 0x0000000c110c9210 */ /* 0x002fca0007f9e0ff */
[----:B------:R-:W-:Y:S01]  /*b790*/  @!P1 IMAD.X R13, R18, 0x1, R13, P4 ;  /* 0x00000001120d9824 */ /* 0x000fe200020e060d */
[----:B------:R-:W-:Y:S01]  /*b7a0*/  LOP3.LUT P4, RZ, R0, 0x4000000, RZ, 0xc0, !PT ;  /* 0x0400000000ff7812 */ /* 0x000fe2000788c0ff */
[----:B0-----:R-:W0:Y:S01]  /*b7b0*/  @!P3 LDC.64 R14, c[0x0][0x5c8] ;  /* 0x00017200ff0ebb82 */ /* 0x001e220000000a00 */
[----:B------:R-:W-:Y:S02]  /*b7c0*/  F2FP.SATFINITE.E4M3.F32.PACK_AB_MERGE_C R11, RZ, R98, RZ ;  /* 0x00000062ff0b723e */ /* 0x000fe400048070ff */
[----:B------:R1:W-:Y:S01]  /*b7d0*/  @!P1 STG.E.U8 desc[UR12][R12.64+0x9], R95 ;  /* 0x0000095f0c009986 */ /* 0x0003e2000c10110c */
[----:B------:R-:W-:-:S08]  /*b7e0*/  ISETP.NE.AND P1, PT, R238, RZ, PT ;  /* 0x000000ffee00720c */ /* 0x000fd00003f25270 */
[----:B------:R2:W-:Y:S01]  /*b7f0*/  @!P4 STG.E.U8 desc[UR12][R182.64+0x10], R9 ;  /* 0x00001009b600c986 */ /* 0x0005e2000c10110c */
[----:B-1----:R-:W1:Y:S03]  /*b800*/  @!P2 LDC.64 R12, c[0x0][0x5c8] ;  /* 0x00017200ff0cab82 */ /* 0x002e660000000a00 */
[----:B------:R-:W-:Y:S01]  /*b810*/  @!P5 STG.E.U8 desc[UR12][R180.64+0x11], R97 ;  /* 0x00001161b400d986 */ /* 0x000fe2000c10110c */
[----:B------:R-:W-:Y:S02]  /*b820*/  LOP3.LUT P5, RZ, R0, 0x400000, RZ, 0xc0, !PT ;  /* 0x0040000000ff7812 */ /* 0x000fe400078ac0ff */
[----:B0-----:R-:W-:Y:S02]  /*b830*/  @!P3 IADD3 R14, P4, R19, R14, RZ ;  /* 0x0000000e130eb210 */ /* 0x001fe40007f9e0ff */
[----:B--2---:R-:W-:Y:S01]  /*b840*/  F2FP.SATFINITE.E4M3.F32.PACK_AB_MERGE_C R9, RZ, R100, RZ ;  /* 0x00000064ff09723e */ /* 0x004fe200048070ff */
[----:B------:R-:W0:Y:S02]  /*b850*/  @!P1 LDC.64 R18, c[0x0][0x5c8] ;  /* 0x00017200ff129b82 */ /* 0x000e240000000a00 */
[----:B------:R-:W-:-:S05]  /*b860*/  @!P3 IMAD.X R15, R20, 0x1, R15, P4 ;  /* 0x00000001140fb824 */ /* 0x000fca00020e060f */
[----:B------:R2:W-:Y:S01]  /*b870*/  @!P3 STG.E.U8 desc[UR12][R14.64+0x10], R11 ;  /* 0x0000100b0e00b986 */ /* 0x0005e2000c10110c */
[----:B------:R-:W-:Y:S02]  /*b880*/  LOP3.LUT P3, RZ, R0, 0x200000, RZ, 0xc0, !PT ;  /* 0x0020000000ff7812 */ /* 0x000fe4000786c0ff */
[----:B-1----:R-:W-:-:S05]  /*b890*/  @!P2 IADD3 R12, P4, R21, R12, RZ ;  /* 0x0000000c150ca210 */ /* 0x002fca0007f9e0ff */
[----:B------:R-:W-:Y:S01]  /*b8a0*/  @!P2 IMAD.X R13, R22, 0x1, R13, P4 ;  /* 0x00000001160da824 */ /* 0x000fe200020e060d */
[----:B------:R-:W-:Y:S02]  /*b8b0*/  ISETP.NE.AND P2, PT, R235, RZ, PT ;  /* 0x000000ffeb00720c */ /* 0x000fe40003f45270 */
[----:B--2---:R-:W-:Y:S02]  /*b8c0*/  F2FP.SATFINITE.E4M3.F32.PACK_AB_MERGE_C R11, RZ, R102, RZ ;  /* 0x00000066ff0b723e */ /* 0x004fe400048070ff */
[----:B------:R-:W-:-:S13]  /*b8d0*/  ISETP.LT.OR P4, PT, R3, 0x12, !P2 ;  /* 0x000000120300780c */ /* 0x000fda0005781670 */
[----:B------:R-:W-:Y:S04]  /*b8e0*/  @!P4 STG.E.U8 desc[UR12][R12.64+0x11], R99 ;  /* 0x000011630c00c986 */ /* 0x000fe8000c10110c */
[----:B------:R1:W-:Y:S01]  /*b8f0*/  @!P0 STG.E.U8 desc[UR12][R178.64+0x18], R9 ;  /* 0x00001809b2008986 */ /* 0x0003e2000c10110c */
[----:B------:R-:W-:-:S03]  /*b900*/  ISETP.LT.OR P0, PT, R3, 0x19, !P2 ;  /* 0x000000190300780c */ /* 0x000fc60005701670 */
[----:B------:R-:W-:Y:S01]  /*b910*/  @!P6 STG.E.U8 desc[UR12][R176.64+0x19], R101 ;  /* 0x00001965b000e986 */ /* 0x000fe2000c10110c */
[----:B------:R-:W-:Y:S02]  /*b920*/  LOP3.LUT P6, RZ, R0, 0x100000, RZ, 0xc0, !PT ;  /* 0x0010000000ff7812 */ /* 0x000fe400078cc0ff */
[----:B-1----:R-:W-:-:S07]  /*b930*/  F2FP.SATFINITE.E4M3.F32.PACK_AB_MERGE_C R9, RZ, R104, RZ ;  /* 0x00000068ff09723e */ /* 0x002fce00048070ff */
[----:B------:R-:W1:Y:S02]  /*b940*/  @!P0 LDC.64 R14, c[0x0][0x5c8] ;  /* 0x00017200ff0e8b82 */ /* 0x000e640000000a00 */
[----:B-1----:R-:W-:-:S05]  /*b950*/  @!P0 IADD3 R14, P4, R23, R14, RZ ;  /* 0x0000000e170e8210 */ /* 0x002fca0007f9e0ff */
[----:B------:R-:W-:Y:S01]  /*b960*/  @!P0 IMAD.X R15, R152, 0x1, R15, P4 ;  /* 0x00000001980f8824 */ /* 0x000fe200020e060f */
[C---:B------:R-:W-:Y:S02]  /*b970*/  ISETP.LT.OR P0, PT, R3.reuse, 0x1a, !P2 ;  /* 0x0000001a0300780c */ /* 0x040fe40005701670 */
[----:B------:R-:W-:-:S11]  /*b980*/  ISETP.LT.OR P4, PT, R3, 0x19, !P2 ;  /* 0x000000190300780c */ /* 0x000fd60005781670 */
[----:B------:R-:W1:Y:S02]  /*b990*/  @!P0 LDC.64 R12, c[0x0][0x5c8] ;  /* 0x00017200ff0c8b82 */ /* 0x000e640000000a00 */
[----:B------:R2:W-:Y:S02]  /*b9a0*/  @!P4 STG.E.U8 desc[UR12][R14.64+0x18], R11 ;  /* 0x0000180b0e00c986 */ /* 0x0005e4000c10110c */
[----:B--2---:R-:W-:Y:S02]  /*b9b0*/  F2FP.SATFINITE.E4M3.F32.PACK_AB_MERGE_C R11, RZ, R106, RZ ;  /* 0x0000006aff0b723e */ /* 0x004fe400048070ff */
[----:B-1----:R-:W-:-:S05]  /*b9c0*/  @!P0 IADD3 R12, P4, R153, R12, RZ ;  /* 0x0000000c990c8210 */ /* 0x002fca0007f9e0ff */
[----:B------:R-:W-:Y:S01]  /*b9d0*/  @!P0 IMAD.X R13, R154, 0x1, R13, P4 ;  /* 0x000000019a0d8824 */ /* 0x000fe200020e060d */
[----:B------:R-:W-:Y:S02]  /*b9e0*/  ISETP.LT.OR P4, PT, R3, 0x1a, !P2 ;  /* 0x0000001a0300780c */ /* 0x000fe40005781670 */
[----:B------:R-:W-:-:S11]  /*b9f0*/  ISETP.NE.AND P0, PT, R234, RZ, PT ;  /* 0x000000ffea00720c */ /* 0x000fd60003f05270 */
[----:B------:R-:W-:Y:S02]  /*ba00*/  @!P4 STG.E.U8 desc[UR12][R12.64+0x19], R103 ;  /* 0x000019670c00c986 */ /* 0x000fe4000c10110c */
[----:B------:R-:W1:Y:S02]  /*ba10*/  @!P0 LDC.64 R16, c[0x0][0x5c8] ;  /* 0x00017200ff108b82 */ /* 0x000e640000000a00 */
[----:B------:R2:W-:Y:S01]  /*ba20*/  @!P5 STG.E.U8 desc[UR12][R174.64+0x20], R9 ;  /* 0x00002009ae00d986 */ /* 0x0005e2000c10110c */
[----:B------:R-:W-:-:S03]  /*ba30*/  ISETP.LT.OR P5, PT, R3, 0x21, !P2 ;  /* 0x000000210300780c */ /* 0x000fc600057a1670 */
[----:B------:R-:W-:Y:S01]  /*ba40*/  @!P3 STG.E.U8 desc[UR12][R172.64+0x21], R105 ;  /* 0x00002169ac00b986 */ /* 0x000fe2000c10110c */
[----:B------:R-:W-:Y:S02]  /*ba50*/  ISETP.LT.OR P3, PT, R3, 0x22, !P2 ;  /* 0x000000220300780c */ /* 0x000fe40005761670 */
[----:B--2---:R-:W-:-:S07]  /*ba60*/  F2FP.SATFINITE.E4M3.F32.PACK_AB_MERGE_C R9, RZ, R108, RZ ;  /* 0x0000006cff09723e */ /* 0x004fce00048070ff */
[----:B------:R-:W2:Y:S08]  /*ba70*/  @!P5 LDC.64 R14, c[0x0][0x5c8] ;  /* 0x00017200ff0edb82 */ /* 0x000eb00000000a00 */
[----:B------:R-:W3:Y:S01]  /*ba80*/  @!P3 LDC.64 R12, c[0x0][0x5c8] ;  /* 0x00017200ff0cbb82 */ /* 0x000ee20000000a00 */
[----:B--2---:R-:W-:-:S05]  /*ba90*/  @!P5 IADD3 R14, P4, R155, R14, RZ ;  /* 0x0000000e9b0ed210 */ /* 0x004fca0007f9e0ff */
[----:B------:R-:W-:Y:S01]  /*baa0*/  @!P5 IMAD.X R15, R224, 0x1, R15, P4 ;  /* 0x00000001e00fd824 */ /* 0x000fe200020e060f */
[----:B---3--:R-:W-:-:S04]  /*bab0*/  @!P3 IADD3 R12, P4, R225, R12, RZ ;  /* 0x0000000ce10cb210 */ /* 0x008fc80007f9e0ff */
[----:B------:R2:W-:Y:S01]  /*bac0*/  @!P5 STG.E.U8 desc[UR12][R14.64+0x20], R11 ;  /* 0x0000200b0e00d986 */ /* 0x0005e2000c10110c */
[----:B------:R-:W-:Y:S01]  /*bad0*/  LOP3.LUT P5, RZ, R0, 0x20000, RZ, 0xc0, !PT ;  /* 0x0002000000ff7812 */ /* 0x000fe200078ac0ff */
[----:B------:R-:W-:Y:S01]  /*bae0*/  @!P3 IMAD.X R13, R226, 0x1, R13, P4 ;  /* 0x00000001e20db824 */ /* 0x000fe200020e060d */
[----:B------:R-:W-:-:S04]  /*baf0*/  LOP3.LUT P4, RZ, R0, 0x80000, RZ, 0xc0, !PT ;  /* 0x0008000000ff7812 */ /* 0x000fc8000788c0ff */
[----:B------:R3:W-:Y:S01]  /*bb00*/  @!P3 STG.E.U8 desc[UR12][R12.64+0x21], R107 ;  /* 0x0000216b0c00b986 */ /* 0x0007e2000c10110c */
[----:B------:R-:W-:-:S03]  /*bb10*/  ISETP.NE.AND P3, PT, R231, RZ, PT ;  /* 0x000000ffe700720c */ /* 0x000fc60003f65270 */
[----:B------:R4:W-:Y:S01]  /*bb20*/  @!P6 STG.E.U8 desc[UR12][R170.64+0x28], R9 ;  /* 0x00002809aa00e986 */ /* 0x0009e2000c10110c */
[----:B------:R-:W-:Y:S02]  /*bb30*/  ISETP.LT.OR P6, PT, R3, 0x29, !P2 ;  /* 0x000000290300780c */ /* 0x000fe400057c1670 */
[----:B--2---:R-:W-:Y:S02]  /*bb40*/  F2FP.SATFINITE.E4M3.F32.PACK_AB_MERGE_C R11, RZ, R110, RZ ;  /* 0x0000006eff0b723e */ /* 0x004fe400048070ff */
[----:B------:R-:W-:Y:S05]  /*bb50*/  @!P4 STG.E.U8 desc[UR12][R168.64+0x29], R109 ;  /* 0x0000296da800c986 */ /* 0x000fea000c10110c */
[----:B---3--:R-:W2:Y:S01]  /*bb60*/  @!P3 LDC.64 R12, c[0x0][0x5c8] ;  /* 0x00017200ff0cbb82 */ /* 0x008ea20000000a00 */
[----:B----4-:R-:W-:-:S07]  /*bb70*/  F2FP.SATFINITE.E4M3.F32.PACK_AB_MERGE_C R9, RZ, R112, RZ ;  /* 0x00000070ff09723e */ /* 0x010fce00048070ff */
[----:B------:R-:W3:Y:S02]  /*bb80*/  @!P6 LDC.64 R14, c[0x0][0x5c8] ;  /* 0x00017200ff0eeb82 */ /* 0x000ee40000000a00 */
[----:B---3--:R-:W-:-:S05]  /*bb90*/  @!P6 IADD3 R14, P4, R227, R14, RZ ;  /* 0x0000000ee30ee210 */ /* 0x008fca0007f9e0ff */
[----:B------:R-:W-:Y:S01]  /*bba0*/  @!P6 IMAD.X R15, R228, 0x1, R15, P4 ;  /* 0x00000001e40fe824 */ /* 0x000fe200020e060f */
[----:B--2---:R-:W-:-:S04]  /*bbb0*/  @!P3 IADD3 R12, P4, R229, R12, RZ ;  /* 0x0000000ce50cb210 */ /* 0x004fc80007f9e0ff */
[----:B------:R2:W-:Y:S01]  /*bbc0*/  @!P6 STG.E.U8 desc[UR12][R14.64+0x28], R11 ;  /* 0x0000280b0e00e986 */ /* 0x0005e2000c10110c */
[----:B------:R-:W-:Y:S01]  /*bbd0*/  @!P3 IMAD.X R13, R230, 0x1, R13, P4 ;  /* 0x00000001e60db824 */ /* 0x000fe200020e060d */
[----:B------:R-:W-:Y:S02]  /*bbe0*/  ISETP.LT.OR P4, PT, R3, 0x2a, !P2 ;  /* 0x0000002a0300780c */ /* 0x000fe40005781670 */
[----:B------:R-:W-:Y:S02]  /*bbf0*/  ISETP.NE.AND P3, PT, R10, RZ, PT ;  /* 0x000000ff0a00720c */ /* 0x000fe40003f65270 */
[----:B------:R-:W-:Y:S02]  /*bc00*/  LOP3.LUT P6, RZ, R0, 0x10000, RZ, 0xc0, !PT ;  /* 0x0001000000ff7812 */ /* 0x000fe400078cc0ff */
[----:B--2---:R-:W-:-:S07]  /*bc10*/  F2FP.SATFINITE.E4M3.F32.PACK_AB_MERGE_C R15, RZ, R114, RZ ;  /* 0x00000072ff0f723e */ /* 0x004fce00048070ff */
[----:B------:R0:W-:Y:S01]  /*bc20*/  @!P4 STG.E.U8 desc[UR12][R12.64+0x29], R111 ;  /* 0x0000296f0c00c986 */ /* 0x0001e2000c10110c */
[C---:B------:R-:W-:Y:S02]  /*bc30*/  ISETP.LT.OR P4, PT, R3.reuse, 0x31, !P3 ;  /* 0x000000310300780c */ /* 0x040fe40005f81670 */
[----:B------:R-:W-:-:S11]  /*bc40*/  ISETP.LT.OR P3, PT, R3, 0x3a, !P3 ;  /* 0x0000003a0300780c */ /* 0x000fd60005f61670 */
[----:B------:R2:W-:Y:S01]  /*bc50*/  @!P4 STG.E.U8 desc[UR12][R166.64+0x30], R9 ;  /* 0x00003009a600c986 */ /* 0x0005e2000c10110c */
[----:B-1----:R-:W-:-:S03]  /*bc60*/  @!P0 IADD3 R10, P4, R233, R16, RZ ;  /* 0x00000010e90a8210 */ /* 0x002fc60007f9e0ff */
[----:B------:R-:W-:Y:S01]  /*bc70*/  @!P5 STG.E.U8 desc[UR12][R164.64+0x31], R113 ;  /* 0x00003171a400d986 */ /* 0x000fe2000c10110c */
[----:B------:R-:W-:Y:S01]  /*bc80*/  ISETP.LT.OR P5, PT, R3, 0x39, !P2 ;  /* 0x000000390300780c */ /* 0x000fe200057a1670 */
[----:B------:R-:W-:Y:S01]  /*bc90*/  @!P0 IMAD.X R11, R232, 0x1, R17, P4 ;  /* 0x00000001e80b8824 */ /* 0x000fe200020e0611 */
[----:B0-----:R-:W-:Y:S01]  /*bca0*/  @!P1 IADD3 R12, P4, R237, R18, RZ ;  /* 0x00000012ed0c9210 */ /* 0x001fe20007f9e0ff */
[----:B------:R-:W0:Y:S01]  /*bcb0*/  @!P3 LDC.64 R16, c[0x0][0x5c8] ;  /* 0x00017200ff10bb82 */ /* 0x000e220000000a00 */
[----:B------:R-:W-:Y:S02]  /*bcc0*/  ISETP.LT.OR P2, PT, R3, 0x3a, !P2 ;  /* 0x0000003a0300780c */ /* 0x000fe40005741670 */
[----:B------:R-:W-:Y:S01]  /*bcd0*/  @!P0 STG.E.U8 desc[UR12][R10.64+0x30], R15 ;  /* 0x0000300f0a008986 */ /* 0x000fe2000c10110c */
[----:B------:R-:W-:Y:S01]  /*bce0*/  @!P1 IMAD.X R13, R236, 0x1, R19, P4 ;  /* 0x00000001ec0d9824 */ /* 0x000fe200020e0613 */
[----:B--2---:R-:W-:Y:S02]  /*bcf0*/  F2FP.SATFINITE.E4M3.F32.PACK_AB_MERGE_C R9, RZ, R116, RZ ;  /* 0x00000074ff09723e */ /* 0x004fe400048070ff */
[----:B------:R-:W-:-:S02]  /*bd00*/  ISETP.GE.AND P0, PT, R4, 0x81, PT ;  /* 0x000000810400780c */ /* 0x000fc40003f06270 */
[----:B------:R1:W-:Y:S01]  /*bd10*/  @!P1 STG.E.U8 desc[UR12][R12.64+0x31], R115 ;  /* 0x000031730c009986 */ /* 0x0003e2000c10110c */
[----:B------:R-:W2:Y:S01]  /*bd20*/  @!P5 LDC.64 R18, c[0x0][0x5c8] ;  /* 0x00017200ff12db82 */ /* 0x000ea20000000a00 */
[----:B------:R-:W-:Y:S02]  /*bd30*/  ISETP.LT.OR P4, PT, R3, 0x1, !P0 ;  /* 0x000000010300780c */ /* 0x000fe40004781670 */
[----:B------:R3:W-:Y:S01]  /*bd40*/  @!P6 STG.E.U8 desc[UR12][R162.64+0x38], R9 ;  /* 0x00003809a200e986 */ /* 0x0007e2000c10110c */
[----:B-1----:R-:W-:Y:S01]  /*bd50*/  IMAD.WIDE.U32 R12, R156, 0x80, RZ ;  /* 0x000000809c0c7825 */ /* 0x002fe200078e00ff */
[----:B0-----:R-:W-:-:S09]  /*bd60*/  @!P3 IADD3 R10, P1, P6, R158, R16, R8 ;  /* 0x000000109e0ab210 */ /* 0x001fd20007e3e008 */
[----:B------:R-:W0:Y:S01]  /*bd70*/  @!P4 LDC.64 R20, c[0x0][0x5c8] ;  /* 0x00017200ff14cb82 */ /* 0x000e220000000a00 */
[----:B------:R-:W-:Y:S02]  /*bd80*/  @!P3 IADD3.X R11, R161, R17, R7, P1, P6 ;  /* 0x00000011a10bb210 */ /* 0x000fe40000fec407 */
[----:B------:R-:W-:-:S05]  /*bd90*/  @!P5 IADD3 R15, P1, P6, R8, R158, R5 ;  /* 0x0000009e080fd210 */ /* 0x000fca0007e3e005 */
[----:B------:R-:W1:Y:S01]  /*bda0*/  @!P2 LDC.64 R16, c[0x0][0x5c8] ;  /* 0x00017200ff10ab82 */ /* 0x000e620000000a00 */
[----:B------:R-:W-:Y:S01]  /*bdb0*/  @!P5 IADD3.X R0, R7, R161, R6, P1, P6 ;  /* 0x000000a10700d210 */ /* 0x000fe20000fec406 */
[----:B------:R4:W-:Y:S01]  /*bdc0*/  @!P3 STG.E.U8 desc[UR12][R10.64+0x39], R117 ;  /* 0x000039750a00b986 */ /* 0x0009e2000c10110c */
[----:B------:R-:W-:Y:S02]  /*bdd0*/  ISETP.LT.OR P1, PT, R3, 0x2, !P0 ;  /* 0x000000020300780c */ /* 0x000fe40004721670 */
[----:B--2---:R-:W-:-:S05]  /*bde0*/  @!P5 IADD3 R14, P6, R15, R18, RZ ;  /* 0x000000120f0ed210 */ /* 0x004fca0007fde0ff */
[----:B------:R-:W-:Y:S01]  /*bdf0*/  @!P5 IMAD.X R15, R0, 0x1, R19, P6 ;  /* 0x00000001000fd824 */ /* 0x000fe200030e0613 */
[----:B---3--:R-:W-:Y:S01]  /*be00*/  @!P2 IADD3 R9, P3, P6, R8, R158, R5 ;  /* 0x0000009e0809a210 */ /* 0x008fe20007e7e005 */
[----:B------:R-:W-:-:S03]  /*be10*/  IMAD.SHL.U32 R19, R157, 0x80, RZ ;  /* 0x000000809d137824 */ /* 0x000fc600078e00ff */
[----:B------:R-:W-:Y:S01]  /*be20*/  @!P2 IADD3.X R0, R7, R161, R6, P3, P6 ;  /* 0x000000a10700a210 */ /* 0x000fe20001fec406 */
[----:B------:R-:W2:Y:S01]  /*be30*/  @!P1 LDC.64 R22, c[0x0][0x5c8] ;  /* 0x00017200ff169b82 */ /* 0x000ea20000000a00 */
[----:B------:R-:W-:Y:S01]  /*be40*/  F2FP.SATFINITE.E4M3.F32.PACK_AB_MERGE_C R7, RZ, R118, RZ ;  /* 0x00000076ff07723e */ /* 0x000fe200048070ff */
[----:B------:R-:W-:Y:S01]  /*be50*/  IMAD.IADD R19, R13, 0x1, R19 ;  /* 0x000000010d137824 */ /* 0x000fe200078e0213 */
[----:B0-----:R-:W-:-:S03]  /*be60*/  @!P4 IADD3 R12, P3, P6, R158, R20, R12 ;  /* 0x000000149e0cc210 */ /* 0x001fc60007e7e00c */
[----:B------:R0:W-:Y:S01]  /*be70*/  @!P5 STG.E.U8 desc[UR12][R14.64+0x38], R7 ;  /* 0x000038070e00d986 */ /* 0x0001e2000c10110c */
[----:B------:R-:W-:Y:S02]  /*be80*/  @!P4 IADD3.X R13, R161, R21, R19, P3, P6 ;  /* 0x00000015a10dc210 */ /* 0x000fe40001fec413 */
[----:B-1----:R-:W-:Y:S02]  /*be90*/  @!P2 IADD3 R8, P5, R9, R16, RZ ;  /* 0x000000100908a210 */ /* 0x002fe40007fbe0ff */
[C---:B------:R-:W-:Y:S02]  /*bea0*/  ISETP.LT.OR P3, PT, R3.reuse, 0x9, !P0 ;  /* 0x000000090300780c */ /* 0x040fe40004761670 */
[----:B------:R-:W-:Y:S01]  /*beb0*/  ISETP.LT.OR P6, PT, R3, 0xa, !P0 ;  /* 0x0000000a0300780c */ /* 0x000fe200047c1670 */
[----:B------:R-:W-:Y:S01]  /*bec0*/  @!P2 IMAD.X R9, R0, 0x1, R17, P5 ;  /* 0x000000010009a824 */ /* 0x000fe200028e0611 */
[----:B------:R-:W-:Y:S02]  /*bed0*/  F2FP.SATFINITE.E4M3.F32.PACK_AB_MERGE_C R17, RZ, R56, RZ ;  /* 0x00000038ff11723e */ /* 0x000fe400048070ff */
[----:B----4-:R-:W-:-:S02]  /*bee0*/  @!P1 LEA R11, P5, R156, R158, 0x7 ;  /* 0x0000009e9c0b9211 */ /* 0x010fc400078a38ff */
[----:B------:R1:W-:Y:S01]  /*bef0*/  @!P2 STG.E.U8 desc[UR12][R8.64+0x39], R119 ;  /* 0x000039770800a986 */ /* 0x0003e2000c10110c */
[----:B------:R-:W-:Y:S02]  /*bf00*/  ISETP.GE.AND P2, PT, R4, 0x89, PT ;  /* 0x000000890400780c */ /* 0x000fe40003f46270 */
[----:B------:R-:W-:Y:S01]  /*bf10*/  @!P1 LEA.HI.X R0, R156, R161, R157, 0x7, P5 ;  /* 0x000000a19c009211 */ /* 0x000fe200028f3c9d */
[----:B------:R1:W-:Y:S01]  /*bf20*/  @!P4 STG.E.U8 desc[UR12][R12.64], R17 ;  /* 0x000000110c00c986 */ /* 0x0003e2000c10110c */
[----:B--2---:R-:W-:Y:S01]  /*bf30*/  @!P1 IADD3 R10, P4, R11, R22, RZ ;  /* 0x000000160b0a9210 */ /* 0x004fe20007f9e0ff */
[----:B------:R-:W2:Y:S01]  /*bf40*/  @!P3 LDC.64 R18, c[0x0][0x5c8] ;  /* 0x00017200ff12bb82 */ /* 0x000ea20000000a00 */
[----:B------:R-:W-:Y:S02]  /*bf50*/  ISETP.LT.OR P5, PT, R3, 0x1, !P2 ;  /* 0x000000010300780c */ /* 0x000fe400057a1670 */
[----:B0-----:R-:W-:Y:S01]  /*bf60*/  F2FP.SATFINITE.E4M3.F32.PACK_AB_MERGE_C R7, RZ, R58, RZ ;  /* 0x0000003aff07723e */ /* 0x001fe200048070ff */
[----:B------:R-:W-:-:S04]  /*bf70*/  @!P1 IMAD.X R11, R0, 0x1, R23, P4 ;  /* 0x00000001000b9824 */ /* 0x000fc800020e0617 */
[----:B------:R-:W0:Y:S01]  /*bf80*/  @!P6 LDC.64 R20, c[0x0][0x5c8] ;  /* 0x00017200ff14eb82 */ /* 0x000e220000000a00 */
[----:B------:R1:W-:Y:S05]  /*bf90*/  @!P1 STG.E.U8 desc[UR12][R10.64+0x1], R57 ;  /* 0x000001390a009986 */ /* 0x0003ea000c10110c */
[----:B------:R-:W-:Y:S05]  /*bfa0*/  @P5 BRA `(.L_x_32) ;  /* 0x0000000000205947 */ /* 0x000fea0003800000 */
[----:B-1----:R-:W-:Y:S01]  /*bfb0*/  IADD3 R9, P1, R5, R158, RZ ;  /* 0x0000009e05097210 */ /* 0x002fe20007f3e0ff */
[----:B------:R-:W-:-:S03]  /*bfc0*/  ULDC.64 UR4, c[0x0][0x5c8] ;  /* 0x0001720000047ab9 */ /* 0x000fc60000000a00 */
[----:B------:R-:W-:Y:S01]  /*bfd0*/  LEA R9, P4, R156, R9, 0x7 ;  /* 0x000000099c097211 */ /* 0x000fe200078838ff */
[----:B------:R-:W-:-:S03]  /*bfe0*/  IMAD.X R0, R6, 0x1, R161, P1 ;  /* 0x0000000106007824 */ /* 0x000fc600008e06a1 */
[----:B------:R-:W-:Y:S02]  /*bff0*/  IADD3 R8, P1, R9, UR4, RZ ;  /* 0x0000000409087c10 */ /* 0x000fe4000ff3e0ff */
[----:B------:R-:W-:-:S04]  /*c000*/  LEA.HI.X R0, R156, R0, R157, 0x7, P4 ;  /* 0x000000009c007211 */ /* 0x000fc800020f3c9d */
[----:B------:R-:W-:-:S05]  /*c010*/  IADD3.X R9, R0, UR5, RZ, P1, !PT ;  /* 0x0000000500097c10 */ /* 0x000fca0008ffe4ff */
[----:B------:R3:W-:Y:S02]  /*c020*/  STG.E.U8 desc[UR12][R8.64], R7 ;  /* 0x0000000708007986 */ /* 0x0007e4000c10110c */
.L_x_32:
[----:B------:R-:W-:Y:S05]  /*c030*/  BSYNC B0 ;  /* 0x0000000000007941 */ /* 0x000fea0003800000 */
.L_x_31:
[----:B------:R-:W-:Y:S01]  /*c040*/  ISETP.LT.OR P1, PT, R3, 0x2, !P2 ;  /* 0x000000020300780c */ /* 0x000fe20005721670 */
[----:B------:R-:W-:Y:S01]  /*c050*/  FMUL R59, R59, R2 ;  /* 0x000000023b3b7220 */ /* 0x000fe20000400000 */
[----:B------:R-:W-:Y:S04]  /*c060*/  BSSY B0, `(.L_x_33) ;  /* 0x000000b000007945 */ /* 0x000fe80003800000 */
[----:B------:R-:W-:-:S07]  /*c070*/  F2FP.SATFINITE.E4M3.F32.PACK_AB_MERGE_C R59, RZ, R59, RZ ;  /* 0x0000003bff3b723e */ /* 0x000fce00048070ff */
[----:B------:R-:W-:Y:S05]  /*c080*/  @P1 BRA `(.L_x_34) ;  /* 0x0000000000201947 */ /* 0x000fea0003800000 */
[----:B---3--:R-:W-:Y:S01]  /*c090*/  IADD3 R7, P1, R5, R158, RZ ;  /* 0x0000009e05077210 */ /* 0x008fe20007f3e0ff */
[----:B------:R-:W-:-:S03]  /*c0a0*/  ULDC.64 UR4, c[0x0][0x5c8] ;  /* 0x0001720000047ab9 */ /* 0x000fc60000000a00 */
[----:B------:R-:W-:Y:S01]  /*c0b0*/  LEA R7, P4, R156, R7, 0x7 ;  /* 0x000000079c077211 */ /* 0x000fe200078838ff */
[----:B------:R-:W-:-:S03]  /*c0c0*/  IMAD.X R0, R6, 0x1, R161, P1 ;  /* 0x0000000106007824 */ /* 0x000fc600008e06a1 */
[----:B-1----:R-:W-:Y:S02]  /*c0d0*/  IADD3 R8, P1, R7, UR4, RZ ;  /* 0x0000000407087c10 */ /* 0x002fe4000ff3e0ff */
[----:B------:R-:W-:-:S04]  /*c0e0*/  LEA.HI.X R0, R156, R0, R157, 0x7, P4 ;  /* 0x000000009c007211 */ /* 0x000fc800020f3c9d */
[----:B------:R-:W-:-:S05]  /*c0f0*/  IADD3.X R9, R0, UR5, RZ, P1, !PT ;  /* 0x0000000500097c10 */ /* 0x000fca0008ffe4ff */
[----:B------:R4:W-:Y:S02]  /*c100*/  STG.E.U8 desc[UR12][R8.64+0x1], R59 ;  /* 0x0000013b08007986 */ /* 0x0009e4000c10110c */
.L_x_34:
[----:B------:R-:W-:Y:S05]  /*c110*/  BSYNC B0 ;  /* 0x0000000000007941 */ /* 0x000fea0003800000 */
.L_x_33:
[----:B-1-34-:R-:W-:Y:S01]  /*c120*/  @!P3 LEA R9, P5, R156, R158, 0x7 ;  /* 0x0000009e9c09b211 */ /* 0x01afe200078a38ff */
[-C--:B------:R-:W-:Y:S01]  /*c130*/  FMUL R60, R60, R2.reuse ;  /* 0x000000023c3c7220 */ /* 0x080fe20000400000 */
[----:B------:R-:W-:Y:S01]  /*c140*/  ISETP.LT.OR P4, PT, R3, 0x11, !P0 ;  /* 0x000000110300780c */ /* 0x000fe20004781670 */
[-C--:B------:R-:W-:Y:S01]  /*c150*/  FMUL R61, R61, R2.reuse ;  /* 0x000000023d3d7220 */ /* 0x080fe20000400000 */
[----:B------:R-:W-:Y:S01]  /*c160*/  @!P3 LEA.HI.X R0, R156, R161, R157, 0x7, P5 ;  /* 0x000000a19c00b211 */ /* 0x000fe200028f3c9d */
[----:B------:R-:W-:Y:S01]  /*c170*/  FMUL R62, R62, R2 ;  /* 0x000000023e3e7220 */ /* 0x000fe20000400000 */
[----:B--2---:R-:W-:Y:S01]  /*c180*/  @!P3 IADD3 R8, P5, R9, R18, RZ ;  /* 0x000000120908b210 */ /* 0x004fe20007fbe0ff */
[----:B------:R-:W-:Y:S01]  /*c190*/  BSSY B0, `(.L_x_35) ;  /* 0x0000018000007945 */ /* 0x000fe20003800000 */
[----:B------:R-:W-:Y:S02]  /*c1a0*/  F2FP.SATFINITE.E4M3.F32.PACK_AB_MERGE_C R7, RZ, R60, RZ ;  /* 0x0000003cff07723e */ /* 0x000fe400048070ff */
[----:B------:R-:W-:Y:S01]  /*c1b0*/  ISETP.LT.OR P1, PT, R3, 0x12, !P0 ;  /* 0x000000120300780c */ /* 0x000fe20004721670 */
[----:B------:R-:W-:Y:S01]  /*c1c0*/  @!P3 IMAD.X R9, R0, 0x1, R19, P5 ;  /* 0x000000010009b824 */ /* 0x000fe200028e0613 */
[----:B------:R-:W-:-:S02]  /*c1d0*/  @!P6 LEA R11, P5, R156, R158, 0x7 ;  /* 0x0000009e9c0be211 */ /* 0x000fc400078a38ff */
[----:B------:R-:W-:Y:S01]  /*c1e0*/  F2FP.SATFINITE.E4M3.F32.PACK_AB_MERGE_C R61, RZ, R61, RZ ;  /* 0x0000003dff3d723e */ /* 0x000fe200048070ff */
[----:B------:R-:W1:Y:S01]  /*c1f0*/  @!P4 LDC.64 R14, c[0x0][0x5c8] ;  /* 0x00017200ff0ecb82 */ /* 0x000e620000000a00 */
[----:B------:R2:W-:Y:S01]  /*c200*/  @!P3 STG.E.U8 desc[UR12][R8.64+0x8], R7 ;  /* 0x000008070800b986 */ /* 0x0005e2000c10110c */
[----:B0-----:R-:W-:Y:S02]  /*c210*/  @!P6 IADD3 R10, P3, R11, R20, RZ ;  /* 0x000000140b0ae210 */ /* 0x001fe40007f7e0ff */
[----:B------:R-:W-:Y:S02]  /*c220*/  @!P6 LEA.HI.X R0, R156, R161, R157, 0x7, P5 ;  /* 0x000000a19c00e211 */ /* 0x000fe400028f3c9d */
[----:B------:R-:W-:Y:S02]  /*c230*/  ISETP.LT.OR P5, PT, R3, 0x9, !P2 ;  /* 0x000000090300780c */ /* 0x000fe400057a1670 */
[----:B------:R-:W0:Y:S01]  /*c240*/  @!P1 LDC.64 R16, c[0x0][0x5c8] ;  /* 0x00017200ff109b82 */ /* 0x000e220000000a00 */
[----:B------:R-:W-:Y:S01]  /*c250*/  @!P6 IMAD.X R11, R0, 0x1, R21, P3 ;  /* 0x00000001000be824 */ /* 0x000fe200018e0615 */
[----:B------:R-:W-:-:S04]  /*c260*/  F2FP.SATFINITE.E4M3.F32.PACK_AB_MERGE_C R13, RZ, R62, RZ ;  /* 0x0000003eff0d723e */ /* 0x000fc800048070ff */
[----:B------:R2:W-:Y:S05]  /*c270*/  @!P6 STG.E.U8 desc[UR12][R10.64+0x9], R61 ;  /* 0x0000093d0a00e986 */ /* 0x0005ea000c10110c */
[----:B------:R-:W-:Y:S05]  /*c280*/  @P5 BRA `(.L_x_36) ;  /* 0x0000000000205947 */ /* 0x000fea0003800000 */
[----:B--2---:R-:W-:Y:S01]  /*c290*/  IADD3 R7, P3, R5, R158, RZ ;  /* 0x0000009e05077210 */ /* 0x004fe20007f7e0ff */
[----:B------:R-:W-:-:S03]  /*c2a0*/  ULDC.64 UR4, c[0x0][0x5c8] ;  /* 0x0001720000047ab9 */ /* 0x000fc60000000a00 */
[----:B------:R-:W-:Y:S01]  /*c2b0*/  LEA R7, P5, R156, R7, 0x7 ;  /* 0x000000079c077211 */ /* 0x000fe200078a38ff */
[----:B------:R-:W-:-:S03]  /*c2c0*/  IMAD.X R0, R6, 0x1, R161, P3 ;  /* 0x0000000106007824 */ /* 0x000fc600018e06a1 */
[----:B------:R-:W-:Y:S02]  /*c2d0*/  IADD3 R8, P3, R7, UR4, RZ ;  /* 0x0000000407087c10 */ /* 0x000fe4000ff7e0ff */
[----:B------:R-:W-:-:S04]  /*c2e0*/  LEA.HI.X R0, R156, R0, R157, 0x7, P5 ;  /* 0x000000009c007211 */ /* 0x000fc800028f3c9d */
[----:B------:R-:W-:-:S05]  /*c2f0*/  IADD3.X R9, R0, UR5, RZ, P3, !PT ;  /* 0x0000000500097c10 */ /* 0x000fca0009ffe4ff */
[----:B------:R3:W-:Y:S02]  /*c300*/  STG.E.U8 desc[UR12][R8.64+0x8], R13 ;  /* 0x0000080d08007986 */ /* 0x0007e4000c10110c */
.L_x_36:
[----:B------:R-:W-:Y:S05]  /*c310*/  BSYNC B0 ;  /* 0x0000000000007941 */ /* 0x000fea0003800000 */
.L_x_35:
[----:B------:R-:W-:Y:S01]  /*c320*/  ISETP.LT.OR P3, PT, R3, 0xa, !P2 ;  /* 0x0000000a0300780c */ /* 0x000fe20005761670 */
[----:B------:R-:W-:Y:S01]  /*c330*/  FMUL R63, R63, R2 ;  /* 0x000000023f3f7220 */ /* 0x000fe20000400000 */
[----:B------:R-:W-:Y:S04]  /*c340*/  BSSY B0, `(.L_x_37) ;  /* 0x000000b000007945 */ /* 0x000fe80003800000 */
[----:B------:R-:W-:-:S07]  /*c350*/  F2FP.SATFINITE.E4M3.F32.PACK_AB_MERGE_C R63, RZ, R63, RZ ;  /* 0x0000003fff3f723e */ /* 0x000fce00048070ff */
[----:B------:R-:W-:Y:S05]  /*c360*/  @P3 BRA `(.L_x_38) ;  /* 0x0000000000203947 */ /* 0x000fea0003800000 */
[----:B--2---:R-:W-:Y:S01]  /*c370*/  IADD3 R7, P3, R5, R158, RZ ;  /* 0x0000009e05077210 */ /* 0x004fe20007f7e0ff */
[----:B------:R-:W-:-:S03]  /*c380*/  ULDC.64 UR4, c[0x0][0x5c8] ;  /* 0x0001720000047ab9 */ /* 0x000fc60000000a00 */
[----:B------:R-:W-:Y:S01]  /*c390*/  LEA R7, P5, R156, R7, 0x7 ;  /* 0x000000079c077211 */ /* 0x000fe200078a38ff */
[----:B------:R-:W-:-:S03]  /*c3a0*/  IMAD.X R0, R6, 0x1, R161, P3 ;  /* 0x0000000106007824 */ /* 0x000fc600018e06a1 */
[----:B---3--:R-:W-:Y:S02]  /*c3b0*/  IADD3 R8, P3, R7, UR4, RZ ;  /* 0x0000000407087c10 */ /* 0x008fe4000ff7e0ff */
[----:B------:R-:W-:-:S04]  /*c3c0*/  LEA.HI.X R0, R156, R0, R157, 0x7, P5 ;  /* 0x000000009c007211 */ /* 0x000fc800028f3c9d */
[----:B------:R-:W-:-:S05]  /*c3d0*/  IADD3.X R9, R0, UR5, RZ, P3, !PT ;  /* 0x0000000500097c10 */ /* 0x000fca0009ffe4ff */
[----:B------:R4:W-:Y:S02]  /*c3e0*/  STG.E.U8 desc[UR12][R8.64+0x9], R63 ;  /* 0x0000093f08007986 */ /* 0x0009e4000c10110c */
.L_x_38:
[----:B------:R-:W-:Y:S05]  /*c3f0*/  BSYNC B0 ;  /* 0x0000000000007941 */ /* 0x000fea0003800000 */
.L_x_37:
[----:B--234-:R-:W-:Y:S01]  /*c400*/  @!P4 LEA R9, P6, R156, R158, 0x7 ;  /* 0x0000009e9c09c211 */ /* 0x01cfe200078c38ff */
[-C--:B------:R-:W-:Y:S01]  /*c410*/  FMUL R64, R64, R2.reuse ;  /* 0x0000000240407220 */ /* 0x080fe20000400000 */
[----:B------:R-:W-:Y:S01]  /*c420*/  ISETP.LT.OR P5, PT, R3, 0x19, !P0 ;  /* 0x000000190300780c */ /* 0x000fe200047a1670 */
[-C--:B------:R-:W-:Y:S01]  /*c430*/  FMUL R65, R65, R2.reuse ;  /* 0x0000000241417220 */ /* 0x080fe20000400000 */
[----:B------:R-:W-:Y:S01]  /*c440*/  @!P4 LEA.HI.X R0, R156, R161, R157, 0x7, P6 ;  /* 0x000000a19c00c211 */ /* 0x000fe200030f3c9d */
[----:B------:R-:W-:Y:S01]  /*c450*/  FMUL R66, R66, R2 ;  /* 0x0000000242427220 */ /* 0x000fe20000400000 */
[----:B-1----:R-:W-:Y:S01]  /*c460*/  @!P4 IADD3 R8, P6, R9, R14, RZ ;  /* 0x0000000e0908c210 */ /* 0x002fe20007fde0ff */
        /* <DEDUP_REMOVED lines=24> */
.L_x_40:
[----:B------:R-:W-:Y:S05]  /*c5f0*/  BSYNC B0 ;  /* 0x0000000000007941 */ /* 0x000fea0003800000 */
.L_x_39:
        /* <DEDUP_REMOVED lines=13> */
.L_x_42:
[----:B------:R-:W-:Y:S05]  /*c6d0*/  BSYNC B0 ;  /* 0x0000000000007941 */ /* 0x000fea0003800000 */
.L_x_41:
        /* <DEDUP_REMOVED lines=31> */
.L_x_44:
[----:B------:R-:W-:Y:S05]  /*c8d0*/  BSYNC B0 ;  /* 0x0000000000007941 */ /* 0x000fea0003800000 */
.L_x_43:
        /* <DEDUP_REMOVED lines=13> */
.L_x_46:
[----:B------:R-:W-:Y:S05]  /*c9b0*/  BSYNC B0 ;  /* 0x0000000000007941 */ /* 0x000fea0003800000 */
.L_x_45:
        /* <DEDUP_REMOVED lines=31> */
.L_x_48:
[----:B------:R-:W-:Y:S05]  /*cbb0*/  BSYNC B0 ;  /* 0x0000000000007941 */ /* 0x000fea0003800000 */
.L_x_47:
        /* <DEDUP_REMOVED lines=13> */
.L_x_50:
[----:B------:R-:W-:Y:S05]  /*cc90*/  BSYNC B0 ;  /* 0x0000000000007941 */ /* 0x000fea0003800000 */
.L_x_49:
        /* <DEDUP_REMOVED lines=31> */
.L_x_52:
[----:B------:R-:W-:Y:S05]  /*ce90*/  BSYNC B0 ;  /* 0x0000000000007941 */ /* 0x000fea0003800000 */
.L_x_51:
        /* <DEDUP_REMOVED lines=13> */
.L_x_54:
[----:B------:R-:W-:Y:S05]  /*cf70*/  BSYNC B0 ;  /* 0x0000000000007941 */ /* 0x000fea0003800000 */
.L_x_53:
[----:B--234-:R-:W-:Y:S01]  /*cf80*/  @!P4 LEA R9, P5, R156, R158, 0x7 ;  /* 0x0000009e9c09c211 */ /* 0x01cfe200078a38ff */
[-C--:B------:R-:W-:Y:S01]  /*cf90*/  FMUL R80, R80, R2.reuse ;  /* 0x0000000250507220 */ /* 0x080fe20000400000 */
[----:B------:R-:W-:Y:S01]  /*cfa0*/  ISETP.LT.OR P3, PT, R3, 0x39, !P0 ;  /* 0x000000390300780c */ /* 0x000fe20004761670 */
[----:B------:R-:W-:Y:S01]  /*cfb0*/  FMUL R81, R81, R2 ;  /* 0x0000000251517220 */ /* 0x000fe20000400000 */
[----:B-1----:R-:W-:Y:S01]  /*cfc0*/  @!P4 IADD3 R8, P6, R9, R14, RZ ;  /* 0x0000000e0908c210 */ /* 0x002fe20007fde0ff */
[----:B------:R-:W-:Y:S01]  /*cfd0*/  FMUL R82, R82, R2 ;  /* 0x0000000252527220 */ /* 0x000fe20000400000 */
[C---:B------:R-:W-:Y:S01]  /*cfe0*/  @!P4 LEA.HI.X R0, R156.reuse, R161, R157, 0x7, P5 ;  /* 0x000000a19c00c211 */ /* 0x040fe200028f3c9d */
[----:B------:R-:W-:Y:S01]  /*cff0*/  BSSY B0, `(.L_x_55) ;  /* 0x0000018000007945 */ /* 0x000fe20003800000 */
[----:B------:R-:W-:Y:S02]  /*d000*/  @!P1 LEA R11, P5, R156, R158, 0x7 ;  /* 0x0000009e9c0b9211 */ /* 0x000fe400078a38ff */
[----:B------:R-:W-:Y:S01]  /*d010*/  ISETP.LT.OR P0, PT, R3, 0x3a, !P0 ;  /* 0x0000003a0300780c */ /* 0x000fe20004701670 */
[----:B------:R-:W-:Y:S01]  /*d020*/  @!P4 IMAD.X R9, R0, 0x1, R15, P6 ;  /* 0x000000010009c824 */ /* 0x000fe200030e060f */
[----:B0-----:R-:W-:-:S02]  /*d030*/  @!P1 IADD3 R10, P6, R11, R16, RZ ;  /* 0x000000100b0a9210 */ /* 0x001fc40007fde0ff */
[----:B------:R-:W-:Y:S01]  /*d040*/  @!P1 LEA.HI.X R0, R156, R161, R157, 0x7, P5 ;  /* 0x000000a19c009211 */ /* 0x000fe200028f3c9d */
[----:B------:R-:W0:Y:S01]  /*d050*/  @!P3 LDC.64 R18, c[0x0][0x5c8] ;  /* 0x00017200ff12bb82 */ /* 0x000e220000000a00 */
[----:B------:R-:W-:Y:S02]  /*d060*/  F2FP.SATFINITE.E4M3.F32.PACK_AB_MERGE_C R7, RZ, R80, RZ ;  /* 0x00000050ff07723e */ /* 0x000fe400048070ff */
[----:B------:R-:W-:Y:S01]  /*d070*/  F2FP.SATFINITE.E4M3.F32.PACK_AB_MERGE_C R81, RZ, R81, RZ ;  /* 0x00000051ff51723e */ /* 0x000fe200048070ff */
[----:B------:R-:W-:Y:S01]  /*d080*/  @!P1 IMAD.X R11, R0, 0x1, R17, P6 ;  /* 0x00000001000b9824 */ /* 0x000fe200030e0611 */
[----:B------:R-:W-:Y:S01]  /*d090*/  ISETP.LT.OR P5, PT, R3, 0x31, !P2 ;  /* 0x000000310300780c */ /* 0x000fe200057a1670 */
[----:B------:R1:W-:Y:S01]  /*d0a0*/  @!P4 STG.E.U8 desc[UR12][R8.64+0x30], R7 ;  /* 0x000030070800c986 */ /* 0x0003e2000c10110c */
[----:B------:R-:W-:Y:S01]  /*d0b0*/  F2FP.SATFINITE.E4M3.F32.PACK_AB_MERGE_C R13, RZ, R82, RZ ;  /* 0x00000052ff0d723e */ /* 0x000fe200048070ff */
[----:B------:R-:W2:Y:S02]  /*d0c0*/  @!P0 LDC.64 R20, c[0x0][0x5c8] ;  /* 0x00017200ff148b82 */ /* 0x000ea40000000a00 */
[----:B------:R1:W-:Y:S08]  /*d0d0*/  @!P1 STG.E.U8 desc[UR12][R10.64+0x31], R81 ;  /* 0x000031510a009986 */ /* 0x0003f0000c10110c */
        /* <DEDUP_REMOVED lines=9> */
.L_x_56:
[----:B------:R-:W-:Y:S05]  /*d170*/  BSYNC B0 ;  /* 0x0000000000007941 */ /* 0x000fea0003800000 */
.L_x_55:
[----:B------:R-:W-:Y:S01]  /*d180*/  ISETP.LT.OR P4, PT, R3, 0x32, !P2 ;  /* 0x000000320300780c */ /* 0x000fe20005781670 */
[----:B------:R-:W-:Y:S01]  /*d190*/  FMUL R83, R83, R2 ;  /* 0x0000000253537220 */ /* 0x000fe20000400000 */
[----:B------:R-:W-:Y:S01]  /*d1a0*/  BSSY B0, `(.L_x_57) ;  /* 0x000000c000007945 */ /* 0x000fe20003800000 */
[----:B------:R-:W-:-:S03]  /*d1b0*/  ISETP.GE.AND P1, PT, R4, 0xc1, PT ;  /* 0x000000c10400780c */ /* 0x000fc60003f26270 */
[----:B------:R-:W-:-:S07]  /*d1c0*/  F2FP.SATFINITE.E4M3.F32.PACK_AB_MERGE_C R83, RZ, R83, RZ ;  /* 0x00000053ff53723e */ /* 0x000fce00048070ff */
[----:B------:R-:W-:Y:S05]  /*d1d0*/  @P4 BRA `(.L_x_58) ;  /* 0x0000000000204947 */ /* 0x000fea0003800000 */
[----:B-1----:R-:W-:Y:S01]  /*d1e0*/  IADD3 R7, P4, R5, R158, RZ ;  /* 0x0000009e05077210 */ /* 0x002fe20007f9e0ff */
[----:B------:R-:W-:-:S03]  /*d1f0*/  ULDC.64 UR4, c[0x0][0x5c8] ;  /* 0x0001720000047ab9 */ /* 0x000fc60000000a00 */
[----:B------:R-:W-:Y:S01]  /*d200*/  LEA R7, P5, R156, R7, 0x7 ;  /* 0x000000079c077211 */ /* 0x000fe200078a38ff */
[----:B------:R-:W-:-:S03]  /*d210*/  IMAD.X R0, R6, 0x1, R161, P4 ;  /* 0x0000000106007824 */ /* 0x000fc600020e06a1 */
[----:B---3--:R-:W-:Y:S02]  /*d220*/  IADD3 R8, P4, R7, UR4, RZ ;  /* 0x0000000407087c10 */ /* 0x008fe4000ff9e0ff */
[----:B------:R-:W-:-:S04]  /*d230*/  LEA.HI.X R0, R156, R0, R157, 0x7, P5 ;  /* 0x000000009c007211 */ /* 0x000fc800028f3c9d */
[----:B------:R-:W-:-:S05]  /*d240*/  IADD3.X R9, R0, UR5, RZ, P4, !PT ;  /* 0x0000000500097c10 */ /* 0x000fca000a7fe4ff */
[----:B------:R4:W-:Y:S02]  /*d250*/  STG.E.U8 desc[UR12][R8.64+0x31], R83 ;  /* 0x0000315308007986 */ /* 0x0009e4000c10110c */
.L_x_58:
[----:B------:R-:W-:Y:S05]  /*d260*/  BSYNC B0 ;  /* 0x0000000000007941 */ /* 0x000fea0003800000 */
.L_x_57:
[----:B-1-34-:R-:W-:Y:S01]  /*d270*/  @!P3 LEA R9, P6, R156, R158, 0x7 ;  /* 0x0000009e9c09b211 */ /* 0x01afe200078c38ff */
[-C--:B------:R-:W-:Y:S01]  /*d280*/  FMUL R84, R84, R2.reuse ;  /* 0x0000000254547220 */ /* 0x080fe20000400000 */
[----:B------:R-:W-:Y:S01]  /*d290*/  ISETP.LT.OR P5, PT, R3, 0x1, !P1 ;  /* 0x000000010300780c */ /* 0x000fe20004fa1670 */
[-C--:B------:R-:W-:Y:S01]  /*d2a0*/  FMUL R85, R85, R2.reuse ;  /* 0x0000000255557220 */ /* 0x080fe20000400000 */
[----:B------:R-:W-:Y:S01]  /*d2b0*/  @!P3 LEA.HI.X R0, R156, R161, R157, 0x7, P6 ;  /* 0x000000a19c00b211 */ /* 0x000fe200030f3c9d */
[----:B------:R-:W-:Y:S01]  /*d2c0*/  FMUL R86, R86, R2 ;  /* 0x0000000256567220 */ /* 0x000fe20000400000 */
[----:B0-----:R-:W-:Y:S01]  /*d2d0*/  @!P3 IADD3 R8, P6, R9, R18, RZ ;  /* 0x000000120908b210 */ /* 0x001fe20007fde0ff */
[----:B------:R-:W-:Y:S01]  /*d2e0*/  BSSY B0, `(.L_x_59) ;  /* 0x0000018000007945 */ /* 0x000fe20003800000 */
[----:B------:R-:W-:Y:S02]  /*d2f0*/  F2FP.SATFINITE.E4M3.F32.PACK_AB_MERGE_C R7, RZ, R84, RZ ;  /* 0x00000054ff07723e */ /* 0x000fe400048070ff */
[----:B------:R-:W-:Y:S01]  /*d300*/  ISETP.LT.OR P4, PT, R3, 0x2, !P1 ;  /* 0x000000020300780c */ /* 0x000fe20004f81670 */
[----:B------:R-:W-:Y:S01]  /*d310*/  @!P3 IMAD.X R9, R0, 0x1, R19, P6 ;  /* 0x000000010009b824 */ /* 0x000fe200030e0613 */
[----:B------:R-:W-:-:S02]  /*d320*/  @!P0 LEA R11, P6, R156, R158, 0x7 ;  /* 0x0000009e9c0b8211 */ /* 0x000fc400078c38ff */
[----:B------:R-:W-:Y:S01]  /*d330*/  F2FP.SATFINITE.E4M3.F32.PACK_AB_MERGE_C R85, RZ, R85, RZ ;  /* 0x00000055ff55723e */ /* 0x000fe200048070ff */
[----:B------:R-:W0:Y:S01]  /*d340*/  @!P5 LDC.64 R14, c[0x0][0x5c8] ;  /* 0x00017200ff0edb82 */ /* 0x000e220000000a00 */
[----:B------:R1:W-:Y:S01]  /*d350*/  @!P3 STG.E.U8 desc[UR12][R8.64+0x38], R7 ;  /* 0x000038070800b986 */ /* 0x0003e2000c10110c */
[----:B--2---:R-:W-:Y:S02]  /*d360*/  @!P0 IADD3 R10, P3, R11, R20, RZ ;  /* 0x000000140b0a8210 */ /* 0x004fe40007f7e0ff */
[----:B------:R-:W-:Y:S02]  /*d370*/  @!P0 LEA.HI.X R0, R156, R161, R157, 0x7, P6 ;  /* 0x000000a19c008211 */ /* 0x000fe400030f3c9d */
[----:B------:R-:W-:Y:S02]  /*d380*/  ISETP.LT.OR P6, PT, R3, 0x39, !P2 ;  /* 0x000000390300780c */ /* 0x000fe400057c1670 */
[----:B------:R-:W2:Y:S01]  /*d390*/  @!P4 LDC.64 R16, c[0x0][0x5c8] ;  /* 0x00017200ff10cb82 */ /* 0x000ea20000000a00 */
[----:B------:R-:W-:Y:S01]  /*d3a0*/  @!P0 IMAD.X R11, R0, 0x1, R21, P3 ;  /* 0x00000001000b8824 */ /* 0x000fe200018e0615 */
[----:B------:R-:W-:-:S04]  /*d3b0*/  F2FP.SATFINITE.E4M3.F32.PACK_AB_MERGE_C R13, RZ, R86, RZ ;  /* 0x00000056ff0d723e */ /* 0x000fc800048070ff */
        /* <DEDUP_REMOVED lines=10> */
.L_x_60:
[----:B------:R-:W-:Y:S05]  /*d460*/  BSYNC B0 ;  /* 0x0000000000007941 */ /* 0x000fea0003800000 */
.L_x_59:
[----:B------:R-:W-:Y:S01]  /*d470*/  ISETP.LT.OR P2, PT, R3, 0x3a, !P2 ;  /* 0x0000003a0300780c */ /* 0x000fe20005741670 */
[----:B------:R-:W-:Y:S01]  /*d480*/  FMUL R87, R87, R2 ;  /* 0x0000000257577220 */ /* 0x000fe20000400000 */
[----:B------:R-:W-:Y:S01]  /*d490*/  BSSY B0, `(.L_x_61) ;  /* 0x000000c000007945 */ /* 0x000fe20003800000 */
[----:B------:R-:W-:-:S03]  /*d4a0*/  ISETP.LT.OR P3, PT, R3, 0x9, !P1 ;  /* 0x000000090300780c */ /* 0x000fc60004f61670 */
        /* <DEDUP_REMOVED lines=10> */
.L_x_62:
[----:B------:R-:W-:Y:S05]  /*d550*/  BSYNC B0 ;  /* 0x0000000000007941 */ /* 0x000fea0003800000 */
.L_x_61:
[--C-:B-1-34-:R-:W-:Y:S01]  /*d560*/  @!P5 IMAD.MOV.U32 R8, RZ, RZ, R158.reuse ;  /* 0x000000ffff08d224 */ /* 0x11afe200078e009e */
[----:B------:R-:W-:Y:S01]  /*d570*/  ISETP.LT.OR P2, PT, R3, 0xa, !P1 ;  /* 0x0000000a0300780c */ /* 0x000fe20004f41670 */
[----:B------:R-:W-:Y:S02]  /*d580*/  @!P5 IMAD.MOV.U32 R9, RZ, RZ, R161 ;  /* 0x000000ffff09d224 */ /* 0x000fe400078e00a1 */
[-C--:B------:R-:W-:Y:S01]  /*d590*/  FMUL R24, R24, R2.reuse ;  /* 0x0000000218187220 */ /* 0x080fe20000400000 */
[----:B------:R-:W-:Y:S02]  /*d5a0*/  @!P4 IMAD.MOV.U32 R10, RZ, RZ, R158 ;  /* 0x000000ffff0ac224 */ /* 0x000fe400078e009e */
[----:B------:R-:W-:Y:S01]  /*d5b0*/  FMUL R25, R25, R2 ;  /* 0x0000000219197220 */ /* 0x000fe20000400000 */
[----:B------:R-:W-:Y:S01]  /*d5c0*/  @!P5 IMAD.WIDE.U32 R8, R156, 0xc0, R8 ;  /* 0x000000c09c08d825 */ /* 0x000fe200078e0008 */
[----:B------:R-:W1:Y:S01]  /*d5d0*/  @!P3 LDC.64 R18, c[0x0][0x5c8] ;  /* 0x00017200ff12bb82 */ /* 0x000e620000000a00 */
[----:B------:R-:W-:-:S02]  /*d5e0*/  F2FP.SATFINITE.E4M3.F32.PACK_AB_MERGE_C R7, RZ, R24, RZ ;  /* 0x00000018ff07723e */ /* 0x000fc400048070ff */
[----:B------:R-:W-:Y:S01]  /*d5f0*/  FMUL R26, R26, R2 ;  /* 0x000000021a1a7220 */ /* 0x000fe20000400000 */
[----:B------:R-:W-:Y:S01]  /*d600*/  @!P4 IMAD.MOV.U32 R11, RZ, RZ, R161 ;  /* 0x000000ffff0bc224 */ /* 0x000fe200078e00a1 */
[----:B0-----:R-:W-:Y:S01]  /*d610*/  @!P5 IADD3 R8, P6, R8, R14, RZ ;  /* 0x0000000e0808d210 */ /* 0x001fe20007fde0ff */
[----:B------:R-:W-:Y:S01]  /*d620*/  @!P5 IMAD R0, R157, 0xc0, RZ ;  /* 0x000000c09d00d824 */ /* 0x000fe200078e02ff */
[----:B------:R-:W-:Y:S01]  /*d630*/  F2FP.SATFINITE.E4M3.F32.PACK_AB_MERGE_C R25, RZ, R25, RZ ;  /* 0x00000019ff19723e */ /* 0x000fe200048070ff */
[----:B------:R-:W-:Y:S01]  /*d640*/  @!P4 IMAD.WIDE.U32 R10, R156, 0xc0, R10 ;  /* 0x000000c09c0ac825 */ /* 0x000fe200078e000a */
[----:B------:R-:W0:Y:S01]  /*d650*/  @!P2 LDC.64 R20, c[0x0][0x5c8] ;  /* 0x00017200ff14ab82 */ /* 0x000e220000000a00 */
[----:B------:R-:W-:Y:S01]  /*d660*/  ISETP.GE.AND P0, PT, R4, 0xc9, PT ;  /* 0x000000c90400780c */ /* 0x000fe20003f06270 */
[----:B------:R-:W-:Y:S01]  /*d670*/  BSSY B0, `(.L_x_63) ;  /* 0x0000012000007945 */ /* 0x000fe20003800000 */
[----:B------:R-:W-:Y:S01]  /*d680*/  @!P5 IADD3.X R9, R15, R9, R0, P6, !PT ;  /* 0x000000090f09d210 */ /* 0x000fe200037fe400 */
[----:B------:R-:W-:Y:S01]  /*d690*/  @!P4 IMAD R0, R157, 0xc0, RZ ;  /* 0x000000c09d00c824 */ /* 0x000fe200078e02ff */
[----:B--2---:R-:W-:-:S02]  /*d6a0*/  @!P4 IADD3 R10, P6, R10, R16, RZ ;  /* 0x000000100a0ac210 */ /* 0x004fc40007fde0ff */
[----:B------:R-:W-:Y:S01]  /*d6b0*/  F2FP.SATFINITE.E4M3.F32.PACK_AB_MERGE_C R13, RZ, R26, RZ ;  /* 0x0000001aff0d723e */ /* 0x000fe200048070ff */
[----:B------:R2:W-:Y:S01]  /*d6c0*/  @!P5 STG.E.U8 desc[UR12][R8.64], R7 ;  /* 0x000000070800d986 */ /* 0x0005e2000c10110c */
[----:B------:R-:W-:Y:S02]  /*d6d0*/  @!P4 IADD3.X R11, R17, R11, R0, P6, !PT ;  /* 0x0000000b110bc210 */ /* 0x000fe400037fe400 */
[----:B------:R-:W-:-:S03]  /*d6e0*/  ISETP.LT.OR P5, PT, R3, 0x1, !P0 ;  /* 0x000000010300780c */ /* 0x000fc600047a1670 */
[----:B------:R2:W-:Y:S10]  /*d6f0*/  @!P4 STG.E.U8 desc[UR12][R10.64+0x1], R25 ;  /* 0x000001190a00c986 */ /* 0x0005f4000c10110c */
[----:B------:R-:W-:Y:S05]  /*d700*/  @P5 BRA `(.L_x_64) ;  /* 0x0000000000205947 */ /* 0x000fea0003800000 */
[----:B--2---:R-:W-:Y:S01]  /*d710*/  IADD3 R8, P4, R5, R158, RZ ;  /* 0x0000009e05087210 */ /* 0x004fe20007f9e0ff */
[----:B------:R-:W-:Y:S01]  /*d720*/  ULDC.64 UR4, c[0x0][0x5c8] ;  /* 0x0001720000047ab9 */ /* 0x000fe20000000a00 */
[----:B------:R-:W-:-:S03]  /*d730*/  IMAD R7, R157, 0xc0, RZ ;  /* 0x000000c09d077824 */ /* 0x000fc600078e02ff */
[----:B------:R-:W-:Y:S02]  /*d740*/  IMAD.X R9, R6, 0x1, R161, P4 ;  /* 0x0000000106097824 */ /* 0x000fe400020e06a1 */
[----:B------:R-:W-:-:S03]  /*d750*/  IMAD.WIDE.U32 R8, R156, 0xc0, R8 ;  /* 0x000000c09c087825 */ /* 0x000fc600078e0008 */
[----:B------:R-:W-:-:S04]  /*d760*/  IADD3 R8, P4, R8, UR4, RZ ;  /* 0x0000000408087c10 */ /* 0x000fc8000ff9e0ff */
[----:B------:R-:W-:-:S05]  /*d770*/  IADD3.X R9, R7, UR5, R9, P4, !PT ;  /* 0x0000000507097c10 */ /* 0x000fca000a7fe409 */
[----:B------:R3:W-:Y:S04]  /*d780*/  STG.E.U8 desc[UR12][R8.64], R13 ;  /* 0x0000000d08007986 */ /* 0x0007e8000c10110c */
.L_x_64:
[----:B------:R-:W-:Y:S05]  /*d790*/  BSYNC B0 ;  /* 0x0000000000007941 */ /* 0x000fea0003800000 */
.L_x_63:
[----:B------:R-:W-:Y:S01]  /*d7a0*/  ISETP.LT.OR P6, PT, R3, 0x2, !P0 ;  /* 0x000000020300780c */ /* 0x000fe200047c1670 */
[----:B------:R-:W-:Y:S01]  /*d7b0*/  FMUL R27, R27, R2 ;  /* 0x000000021b1b7220 */ /* 0x000fe20000400000 */
[----:B--23--:R-:W-:Y:S01]  /*d7c0*/  @!P3 IMAD.MOV.U32 R8, RZ, RZ, R158 ;  /* 0x000000ffff08b224 */ /* 0x00cfe200078e009e */
[----:B------:R-:W-:Y:S01]  /*d7d0*/  BSSY B0, `(.L_x_65) ;  /* 0x000000f000007945 */ /* 0x000fe20003800000 */
[----:B------:R-:W-:Y:S01]  /*d7e0*/  @!P3 IMAD.MOV.U32 R9, RZ, RZ, R161 ;  /* 0x000000ffff09b224 */ /* 0x000fe200078e00a1 */
[C---:B------:R-:W-:Y:S02]  /*d7f0*/  ISETP.LT.OR P5, PT, R3.reuse, 0x11, !P1 ;  /* 0x000000110300780c */ /* 0x040fe40004fa1670 */
[----:B------:R-:W-:Y:S01]  /*d800*/  ISETP.LT.OR P4, PT, R3, 0x12, !P1 ;  /* 0x000000120300780c */ /* 0x000fe20004f81670 */
[----:B------:R-:W-:Y:S01]  /*d810*/  @!P3 IMAD.WIDE.U32 R10, R156, 0xc0, R8 ;  /* 0x000000c09c0ab825 */ /* 0x000fe200078e0008 */
[----:B------:R-:W-:-:S04]  /*d820*/  F2FP.SATFINITE.E4M3.F32.PACK_AB_MERGE_C R27, RZ, R27, RZ ;  /* 0x0000001bff1b723e */ /* 0x000fc800048070ff */
[----:B------:R-:W-:Y:S07]  /*d830*/  @P6 BRA `(.L_x_66) ;  /* 0x0000000000206947 */ /* 0x000fee0003800000 */
[----:B------:R-:W-:Y:S01]  /*d840*/  IADD3 R8, P6, R5, R158, RZ ;  /* 0x0000009e05087210 */ /* 0x000fe20007fde0ff */
[----:B------:R-:W-:Y:S01]  /*d850*/  ULDC.64 UR4, c[0x0][0x5c8] ;  /* 0x0001720000047ab9 */ /* 0x000fe20000000a00 */
[----:B------:R-:W-:-:S03]  /*d860*/  IMAD R7, R157, 0xc0, RZ ;  /* 0x000000c09d077824 */ /* 0x000fc600078e02ff */
[----:B------:R-:W-:Y:S02]  /*d870*/  IMAD.X R9, R6, 0x1, R161, P6 ;  /* 0x0000000106097824 */ /* 0x000fe400030e06a1 */
[----:B------:R-:W-:-:S03]  /*d880*/  IMAD.WIDE.U32 R8, R156, 0xc0, R8 ;  /* 0x000000c09c087825 */ /* 0x000fc600078e0008 */
[----:B------:R-:W-:-:S04]  /*d890*/  IADD3 R8, P6, R8, UR4, RZ ;  /* 0x0000000408087c10 */ /* 0x000fc8000ffde0ff */
[----:B------:R-:W-:-:S05]  /*d8a0*/  IADD3.X R9, R7, UR5, R9, P6, !PT ;  /* 0x0000000507097c10 */ /* 0x000fca000b7fe409 */
[----:B------:R2:W-:Y:S04]  /*d8b0*/  STG.E.U8 desc[UR12][R8.64+0x1], R27 ;  /* 0x0000011b08007986 */ /* 0x0005e8000c10110c */
.L_x_66:
[----:B------:R-:W-:Y:S05]  /*d8c0*/  BSYNC B0 ;  /* 0x0000000000007941 */ /* 0x000fea0003800000 */
.L_x_65:
[----:B------:R-:W-:Y:S01]  /*d8d0*/  @!P2 IMAD.MOV.U32 R12, RZ, RZ, R158 ;  /* 0x000000ffff0ca224 */ /* 0x000fe200078e009e */
[----:B-12---:R-:W-:Y:S01]  /*d8e0*/  @!P3 IADD3 R8, P6, R10, R18, RZ ;  /* 0x000000120a08b210 */ /* 0x006fe20007fde0ff */
[----:B------:R-:W-:Y:S02]  /*d8f0*/  @!P2 IMAD.MOV.U32 R13, RZ, RZ, R161 ;  /* 0x000000ffff0da224 */ /* 0x000fe400078e00a1 */
[-C--:B------:R-:W-:Y:S01]  /*d900*/  FMUL R28, R28, R2.reuse ;  /* 0x000000021c1c7220 */ /* 0x080fe20000400000 */
[----:B------:R-:W-:Y:S02]  /*d910*/  @!P3 IMAD R0, R157, 0xc0, RZ ;  /* 0x000000c09d00b824 */ /* 0x000fe400078e02ff */
[----:B------:R-:W-:Y:S01]  /*d920*/  FMUL R29, R29, R2 ;  /* 0x000000021d1d7220 */ /* 0x000fe20000400000 */
[----:B------:R-:W-:Y:S01]  /*d930*/  @!P2 IMAD.WIDE.U32 R12, R156, 0xc0, R12 ;  /* 0x000000c09c0ca825 */ /* 0x000fe200078e000c */
[----:B------:R-:W1:Y:S01]  /*d940*/  @!P5 LDC.64 R14, c[0x0][0x5c8] ;  /* 0x00017200ff0edb82 */ /* 0x000e620000000a00 */
[----:B------:R-:W-:-:S02]  /*d950*/  F2FP.SATFINITE.E4M3.F32.PACK_AB_MERGE_C R7, RZ, R28, RZ ;  /* 0x0000001cff07723e */ /* 0x000fc400048070ff */
[----:B------:R-:W-:Y:S01]  /*d960*/  FMUL R30, R30, R2 ;  /* 0x000000021e1e7220 */ /* 0x000fe20000400000 */
[----:B------:R-:W-:Y:S01]  /*d970*/  @!P3 IADD3.X R9, R19, R11, R0, P6, !PT ;  /* 0x0000000b1309b210 */ /* 0x000fe200037fe400 */
[----:B------:R-:W-:Y:S01]  /*d980*/  @!P2 IMAD R0, R157, 0xc0, RZ ;  /* 0x000000c09d00a824 */ /* 0x000fe200078e02ff */
[----:B0-----:R-:W-:Y:S01]  /*d990*/  @!P2 IADD3 R10, P6, R12, R20, RZ ;  /* 0x000000140c0aa210 */ /* 0x001fe20007fde0ff */
[----:B------:R-:W-:Y:S01]  /*d9a0*/  BSSY B0, `(.L_x_67) ;  /* 0x0000011000007945 */ /* 0x000fe20003800000 */
[----:B------:R-:W-:Y:S01]  /*d9b0*/  F2FP.SATFINITE.E4M3.F32.PACK_AB_MERGE_C R29, RZ, R29, RZ ;  /* 0x0000001dff1d723e */ /* 0x000fe200048070ff */
[----:B------:R0:W-:Y:S01]  /*d9c0*/  @!P3 STG.E.U8 desc[UR12][R8.64+0x8], R7 ;  /* 0x000008070800b986 */ /* 0x0001e2000c10110c */
[----:B------:R-:W-:Y:S01]  /*d9d0*/  @!P2 IADD3.X R11, R21, R13, R0, P6, !PT ;  /* 0x0000000d150ba210 */ /* 0x000fe200037fe400 */
[----:B------:R-:W2:Y:S01]  /*d9e0*/  @!P4 LDC.64 R16, c[0x0][0x5c8] ;  /* 0x00017200ff10cb82 */ /* 0x000ea20000000a00 */
[----:B------:R-:W-:Y:S02]  /*d9f0*/  ISETP.LT.OR P3, PT, R3, 0x9, !P0 ;  /* 0x000000090300780c */ /* 0x000fe40004761670 */
[----:B------:R-:W-:Y:S01]  /*da00*/  F2FP.SATFINITE.E4M3.F32.PACK_AB_MERGE_C R13, RZ, R30, RZ ;  /* 0x0000001eff0d723e */ /* 0x000fe200048070ff */
[----:B------:R0:W-:Y:S10]  /*da10*/  @!P2 STG.E.U8 desc[UR12][R10.64+0x9], R29 ;  /* 0x0000091d0a00a986 */ /* 0x0001f4000c10110c */
[----:B------:R-:W-:Y:S05]  /*da20*/  @P3 BRA `(.L_x_68) ;  /* 0x0000000000203947 */ /* 0x000fea0003800000 */
[----:B0-----:R-:W-:Y:S01]  /*da30*/  IADD3 R8, P2, R5, R158, RZ ;  /* 0x0000009e05087210 */ /* 0x001fe20007f5e0ff */
[----:B------:R-:W-:Y:S01]  /*da40*/  ULDC.64 UR4, c[0x0][0x5c8] ;  /* 0x0001720000047ab9 */ /* 0x000fe20000000a00 */
[----:B------:R-:W-:-:S03]  /*da50*/  IMAD R7, R157, 0xc0, RZ ;  /* 0x000000c09d077824 */ /* 0x000fc600078e02ff */
[----:B------:R-:W-:Y:S02]  /*da60*/  IMAD.X R9, R6, 0x1, R161, P2 ;  /* 0x0000000106097824 */ /* 0x000fe400010e06a1 */
[----:B------:R-:W-:-:S03]  /*da70*/  IMAD.WIDE.U32 R8, R156, 0xc0, R8 ;  /* 0x000000c09c087825 */ /* 0x000fc600078e0008 */
[----:B------:R-:W-:-:S04]  /*da80*/  IADD3 R8, P2, R8, UR4, RZ ;  /* 0x0000000408087c10 */ /* 0x000fc8000ff5e0ff */
[----:B------:R-:W-:-:S05]  /*da90*/  IADD3.X R9, R7, UR5, R9, P2, !PT ;  /* 0x0000000507097c10 */ /* 0x000fca00097fe409 */
[----:B------:R3:W-:Y:S04]  /*daa0*/  STG.E.U8 desc[UR12][R8.64+0x8], R13 ;  /* 0x0000080d08007986 */ /* 0x0007e8000c10110c */
.L_x_68:
[----:B------:R-:W-:Y:S05]  /*dab0*/  BSYNC B0 ;  /* 0x0000000000007941 */ /* 0x000fea0003800000 */
.L_x_67:
[----:B------:R-:W-:Y:S01]  /*dac0*/  ISETP.LT.OR P6, PT, R3, 0xa, !P0 ;  /* 0x0000000a0300780c */ /* 0x000fe200047c1670 */
[----:B------:R-:W-:Y:S01]  /*dad0*/  FMUL R31, R31, R2 ;  /* 0x000000021f1f7220 */ /* 0x000fe20000400000 */
[----:B0--3--:R-:W-:Y:S01]  /*dae0*/  @!P5 IMAD.MOV.U32 R8, RZ, RZ, R158 ;  /* 0x000000ffff08d224 */ /* 0x009fe200078e009e */
        /* <DEDUP_REMOVED lines=15> */
.L_x_70:
[----:B------:R-:W-:Y:S05]  /*dbe0*/  BSYNC B0 ;  /* 0x0000000000007941 */ /* 0x000fea0003800000 */
.L_x_69:
[----:B------:R-:W-:Y:S01]  /*dbf0*/  @!P4 IMAD.MOV.U32 R12, RZ, RZ, R158 ;  /* 0x000000ffff0cc224 */ /* 0x000fe200078e009e */
[----:B01----:R-:W-:Y:S01]  /*dc00*/  @!P5 IADD3 R8, P6, R10, R14, RZ ;  /* 0x0000000e0a08d210 */ /* 0x003fe20007fde0ff */
[----:B------:R-:W-:Y:S02]  /*dc10*/  @!P4 IMAD.MOV.U32 R13, RZ, RZ, R161 ;  /* 0x000000ffff0dc224 */ /* 0x000fe400078e00a1 */
[-C--:B------:R-:W-:Y:S01]  /*dc20*/  FMUL R32, R32, R2.reuse ;  /* 0x0000000220207220 */ /* 0x080fe20000400000 */
[----:B------:R-:W-:Y:S02]  /*dc30*/  @!P5 IMAD R0, R157, 0xc0, RZ ;  /* 0x000000c09d00d824 */ /* 0x000fe400078e02ff */
[----:B------:R-:W-:Y:S01]  /*dc40*/  FMUL R33, R33, R2 ;  /* 0x0000000221217220 */ /* 0x000fe20000400000 */
[----:B------:R-:W-:Y:S01]  /*dc50*/  @!P4 IMAD.WIDE.U32 R12, R156, 0xc0, R12 ;  /* 0x000000c09c0cc825 */ /* 0x000fe200078e000c */
[----:B------:R-:W0:Y:S01]  /*dc60*/  @!P3 LDC.64 R18, c[0x0][0x5c8] ;  /* 0x00017200ff12bb82 */ /* 0x000e220000000a00 */
[----:B------:R-:W-:-:S02]  /*dc70*/  F2FP.SATFINITE.E4M3.F32.PACK_AB_MERGE_C R7, RZ, R32, RZ ;  /* 0x00000020ff07723e */ /* 0x000fc400048070ff */
[----:B------:R-:W-:Y:S01]  /*dc80*/  FMUL R34, R34, R2 ;  /* 0x0000000222227220 */ /* 0x000fe20000400000 */
[----:B------:R-:W-:Y:S01]  /*dc90*/  @!P5 IADD3.X R9, R15, R11, R0, P6, !PT ;  /* 0x0000000b0f09d210 */ /* 0x000fe200037fe400 */
[----:B------:R-:W-:Y:S01]  /*dca0*/  @!P4 IMAD R0, R157, 0xc0, RZ ;  /* 0x000000c09d00c824 */ /* 0x000fe200078e02ff */
[----:B--2---:R-:W-:Y:S01]  /*dcb0*/  @!P4 IADD3 R10, P6, R12, R16, RZ ;  /* 0x000000100c0ac210 */ /* 0x004fe20007fde0ff */
        /* <DEDUP_REMOVED lines=9> */
[----:B-1----:R-:W-:Y:S01]  /*dd50*/  IADD3 R8, P4, R5, R158, RZ ;  /* 0x0000009e05087210 */ /* 0x002fe20007f9e0ff */
[----:B------:R-:W-:Y:S01]  /*dd60*/  ULDC.64 UR4, c[0x0][0x5c8] ;  /* 0x0001720000047ab9 */ /* 0x000fe20000000a00 */
[----:B------:R-:W-:-:S03]  /*dd70*/  IMAD R7, R157, 0xc0, RZ ;  /* 0x000000c09d077824 */ /* 0x000fc600078e02ff */
[----:B------:R-:W-:Y:S02]  /*dd80*/  IMAD.X R9, R6, 0x1, R161, P4 ;  /* 0x0000000106097824 */ /* 0x000fe400020e06a1 */
[----:B------:R-:W-:-:S03]  /*dd90*/  IMAD.WIDE.U32 R8, R156, 0xc0, R8 ;  /* 0x000000c09c087825 */ /* 0x000fc600078e0008 */
[----:B------:R-:W-:-:S04]  /*dda0*/  IADD3 R8, P4, R8, UR4, RZ ;  /* 0x0000000408087c10 */ /* 0x000fc8000ff9e0ff */
[----:B------:R-:W-:-:S05]  /*ddb0*/  IADD3.X R9, R7, UR5, R9, P4, !PT ;  /* 0x0000000507097c10 */ /* 0x000fca000a7fe409 */
[----:B------:R3:W-:Y:S04]  /*ddc0*/  STG.E.U8 desc[UR12][R8.64+0x10], R13 ;  /* 0x0000100d08007986 */ /* 0x0007e8000c10110c */
.L_x_72:
[----:B------:R-:W-:Y:S05]  /*ddd0*/  BSYNC B0 ;  /* 0x0000000000007941 */ /* 0x000fea0003800000 */
.L_x_71:
[----:B------:R-:W-:Y:S01]  /*dde0*/  ISETP.LT.OR P6, PT, R3, 0x12, !P0 ;  /* 0x000000120300780c */ /* 0x000fe200047c1670 */
[----:B------:R-:W-:Y:S01]  /*ddf0*/  FMUL R35, R35, R2 ;  /* 0x0000000223237220 */ /* 0x000fe20000400000 */
[----:B-1-3--:R-:W-:Y:S01]  /*de00*/  @!P3 IMAD.MOV.U32 R8, RZ, RZ, R158 ;  /* 0x000000ffff08b224 */ /* 0x00afe200078e009e */
        /* <DEDUP_REMOVED lines=15> */
.L_x_74:
[----:B------:R-:W-:Y:S05]  /*df00*/  BSYNC B0 ;  /* 0x0000000000007941 */ /* 0x000fea0003800000 */
.L_x_73:
        /* <DEDUP_REMOVED lines=30> */
.L_x_76:
[----:B------:R-:W-:Y:S05]  /*e0f0*/  BSYNC B0 ;  /* 0x0000000000007941 */ /* 0x000fea0003800000 */
.L_x_75:
        /* <DEDUP_REMOVED lines=18> */
.L_x_78:
[----:B------:R-:W-:Y:S05]  /*e220*/  BSYNC B0 ;  /* 0x0000000000007941 */ /* 0x000fea0003800000 */
.L_x_77:
[----:B------:R-:W-:Y:S01]  /*e230*/  @!P5 IMAD R0, R157, 0xc0, RZ ;  /* 0x000000c09d00d824 */ /* 0x000fe200078e02ff */
[----:B01----:R-:W-:Y:S01]  /*e240*/  @!P5 IADD3 R8, P6, R10, R14, RZ ;  /* 0x0000000e0a08d210 */ /* 0x003fe20007fde0ff */
[----:B------:R-:W-:Y:S02]  /*e250*/  @!P4 IMAD.MOV.U32 R10, RZ, RZ, R158 ;  /* 0x000000ffff0ac224 */ /* 0x000fe400078e009e */
[-C--:B------:R-:W-:Y:S01]  /*e260*/  FMUL R40, R40, R2.reuse ;  /* 0x0000000228287220 */ /* 0x080fe20000400000 */
[----:B------:R-:W-:Y:S01]  /*e270*/  FMUL R41, R41, R2 ;  /* 0x0000000229297220 */ /* 0x000fe20000400000 */
[----:B------:R-:W-:Y:S01]  /*e280*/  @!P5 IADD3.X R9, R15, R11, R0, P6, !PT ;  /* 0x0000000b0f09d210 */ /* 0x000fe200037fe400 */
[----:B------:R-:W-:Y:S01]  /*e290*/  @!P4 IMAD.MOV.U32 R11, RZ, RZ, R161 ;  /* 0x000000ffff0bc224 */ /* 0x000fe200078e00a1 */
[----:B------:R-:W0:Y:S01]  /*e2a0*/  @!P3 LDC.64 R18, c[0x0][0x5c8] ;  /* 0x00017200ff12bb82 */ /* 0x000e220000000a00 */
[----:B------:R-:W-:Y:S01]  /*e2b0*/  @!P4 IMAD R0, R157, 0xc0, RZ ;  /* 0x000000c09d00c824 */ /* 0x000fe200078e02ff */
[----:B------:R-:W-:Y:S01]  /*e2c0*/  F2FP.SATFINITE.E4M3.F32.PACK_AB_MERGE_C R7, RZ, R40, RZ ;  /* 0x00000028ff07723e */ /* 0x000fe200048070ff */
[----:B------:R-:W-:Y:S01]  /*e2d0*/  @!P4 IMAD.WIDE.U32 R10, R156, 0xc0, R10 ;  /* 0x000000c09c0ac825 */ /* 0x000fe200078e000a */
[----:B------:R-:W-:-:S03]  /*e2e0*/  F2FP.SATFINITE.E4M3.F32.PACK_AB_MERGE_C R41, RZ, R41, RZ ;  /* 0x00000029ff29723e */ /* 0x000fc600048070ff */
[----:B------:R-:W-:Y:S01]  /*e2f0*/  FMUL R42, R42, R2 ;  /* 0x000000022a2a7220 */ /* 0x000fe20000400000 */
[----:B------:R-:W-:Y:S01]  /*e300*/  BSSY B0, `(.L_x_79) ;  /* 0x0000014000007945 */ /* 0x000fe20003800000 */
[----:B------:R1:W-:Y:S01]  /*e310*/  @!P5 STG.E.U8 desc[UR12][R8.64+0x20], R7 ;  /* 0x000020070800d986 */ /* 0x0003e2000c10110c */
[----:B--2---:R-:W-:Y:S01]  /*e320*/  @!P4 IADD3 R10, P6, R10, R16, RZ ;  /* 0x000000100a0ac210 */ /* 0x004fe20007fde0ff */
[----:B------:R-:W2:Y:S01]  /*e330*/  @!P2 LDC.64 R20, c[0x0][0x5c8] ;  /* 0x00017200ff14ab82 */ /* 0x000ea20000000a00 */
[----:B------:R-:W-:Y:S02]  /*e340*/  ISETP.LT.OR P5, PT, R3, 0x21, !P0 ;  /* 0x000000210300780c */ /* 0x000fe400047a1670 */
[----:B------:R-:W-:Y:S02]  /*e350*/  @!P4 IADD3.X R11, R17, R11, R0, P6, !PT ;  /* 0x0000000b110bc210 */ /* 0x000fe400037fe400 */
[----:B------:R-:W-:-:S03]  /*e360*/  F2FP.SATFINITE.E4M3.F32.PACK_AB_MERGE_C R15, RZ, R42, RZ ;  /* 0x0000002aff0f723e */ /* 0x000fc600048070ff */
[----:B------:R3:W-:Y:S01]  /*e370*/  @!P4 STG.E.U8 desc[UR12][R10.64+0x21], R41 ;  /* 0x000021290a00c986 */ /* 0x0007e2000c10110c */
[----:B-1----:R-:W-:Y:S02]  /*e380*/  @!P3 IMAD.MOV.U32 R8, RZ, RZ, R158 ;  /* 0x000000ffff08b224 */ /* 0x002fe400078e009e */
[----:B------:R-:W-:Y:S02]  /*e390*/  @!P3 IMAD.MOV.U32 R9, RZ, RZ, R161 ;  /* 0x000000ffff09b224 */ /* 0x000fe400078e00a1 */
[----:B------:R-:W-:Y:S01]  /*e3a0*/  @!P3 IMAD.WIDE.U32 R12, R156, 0xc0, R8 ;  /* 0x000000c09c0cb825 */ /* 0x000fe200078e0008 */
[----:B------:R-:W-:Y:S06]  /*e3b0*/  @P5 BRA `(.L_x_80) ;  /* 0x0000000000205947 */ /* 0x000fec0003800000 */
        /* <DEDUP_REMOVED lines=8> */
.L_x_80:
[----:B------:R-:W-:Y:S05]  /*e440*/  BSYNC B0 ;  /* 0x0000000000007941 */ /* 0x000fea0003800000 */
.L_x_79:
[----:B------:R-:W-:Y:S01]  /*e450*/  ISETP.LT.OR P5, PT, R3, 0x22, !P0 ;  /* 0x000000220300780c */ /* 0x000fe200047a1670 */
[-C--:B------:R-:W-:Y:S01]  /*e460*/  FMUL R43, R43, R2.reuse ;  /* 0x000000022b2b7220 */ /* 0x080fe20000400000 */
[----:B------:R-:W-:Y:S01]  /*e470*/  BSSY B0, `(.L_x_81) ;  /* 0x000000f000007945 */ /* 0x000fe20003800000 */
[----:B------:R-:W-:Y:S01]  /*e480*/  ISETP.LT.OR P6, PT, R3, 0x31, !P1 ;  /* 0x000000310300780c */ /* 0x000fe20004fc1670 */
[----:B------:R-:W-:Y:S01]  /*e490*/  FMUL R44, R44, R2 ;  /* 0x000000022c2c7220 */ /* 0x000fe20000400000 */
[----:B0--3--:R-:W-:Y:S01]  /*e4a0*/  @!P3 IADD3 R10, P4, R12, R18, RZ ;  /* 0x000000120c0ab210 */ /* 0x009fe20007f9e0ff */
[----:B------:R-:W-:Y:S01]  /*e4b0*/  @!P3 IMAD R0, R157, 0xc0, RZ ;  /* 0x000000c09d00b824 */ /* 0x000fe200078e02ff */
[----:B------:R-:W-:-:S06]  /*e4c0*/  F2FP.SATFINITE.E4M3.F32.PACK_AB_MERGE_C R43, RZ, R43, RZ ;  /* 0x0000002bff2b723e */ /* 0x000fcc00048070ff */
        /* <DEDUP_REMOVED lines=9> */
.L_x_82:
[----:B------:R-:W-:Y:S05]  /*e560*/  BSYNC B0 ;  /* 0x0000000000007941 */ /* 0x000fea0003800000 */
.L_x_81:
[----:B------:R-:W-:Y:S01]  /*e570*/  @!P3 IADD3.X R11, R19, R13, R0, P4, !PT ;  /* 0x0000000d130bb210 */ /* 0x000fe200027fe400 */
[----:B01----:R-:W-:Y:S01]  /*e580*/  @!P2 IMAD.MOV.U32 R8, RZ, RZ, R158 ;  /* 0x000000ffff08a224 */ /* 0x003fe200078e009e */
[C---:B------:R-:W-:Y:S01]  /*e590*/  ISETP.LT.OR P5, PT, R3.reuse, 0x32, !P1 ;  /* 0x000000320300780c */ /* 0x040fe20004fa1670 */
[----:B------:R-:W-:Y:S01]  /*e5a0*/  @!P2 IMAD.MOV.U32 R9, RZ, RZ, R161 ;  /* 0x000000ffff09a224 */ /* 0x000fe200078e00a1 */
[C---:B------:R-:W-:Y:S01]  /*e5b0*/  ISETP.LT.OR P4, PT, R3.reuse, 0x39, !P1 ;  /* 0x000000390300780c */ /* 0x040fe20004f81670 */
[----:B------:R-:W0:Y:S01]  /*e5c0*/  @!P6 LDC.64 R12, c[0x0][0x5c8] ;  /* 0x00017200ff0ceb82 */ /* 0x000e220000000a00 */
[----:B------:R-:W-:Y:S01]  /*e5d0*/  ISETP.LT.OR P1, PT, R3, 0x3a, !P1 ;  /* 0x0000003a0300780c */ /* 0x000fe20004f21670 */
[----:B------:R-:W-:Y:S01]  /*e5e0*/  @!P2 IMAD.WIDE.U32 R8, R156, 0xc0, R8 ;  /* 0x000000c09c08a825 */ /* 0x000fe200078e0008 */
[----:B------:R-:W-:-:S03]  /*e5f0*/  F2FP.SATFINITE.E4M3.F32.PACK_AB_MERGE_C R7, RZ, R44, RZ ;  /* 0x0000002cff07723e */ /* 0x000fc600048070ff */
[-C--:B------:R-:W-:Y:S01]  /*e600*/  FMUL R45, R45, R2.reuse ;  /* 0x000000022d2d7220 */ /* 0x080fe20000400000 */
[----:B------:R-:W-:Y:S01]  /*e610*/  FMUL R46, R46, R2 ;  /* 0x000000022e2e7220 */ /* 0x000fe20000400000 */
[----:B------:R-:W-:Y:S01]  /*e620*/  @!P2 IMAD R0, R157, 0xc0, RZ ;  /* 0x000000c09d00a824 */ /* 0x000fe200078e02ff */
[----:B------:R-:W-:Y:S01]  /*e630*/  BSSY B0, `(.L_x_83) ;  /* 0x000001c000007945 */ /* 0x000fe20003800000 */
[----:B------:R1:W-:Y:S01]  /*e640*/  @!P3 STG.E.U8 desc[UR12][R10.64+0x28], R7 ;  /* 0x000028070a00b986 */ /* 0x0003e2000c10110c */
[----:B--2---:R-:W-:Y:S01]  /*e650*/  @!P2 IADD3 R8, P3, R8, R20, RZ ;  /* 0x000000140808a210 */ /* 0x004fe20007f7e0ff */
[----:B------:R-:W2:Y:S01]  /*e660*/  @!P5 LDC.64 R18, c[0x0][0x5c8] ;  /* 0x00017200ff12db82 */ /* 0x000ea20000000a00 */
[----:B------:R-:W-:Y:S02]  /*e670*/  F2FP.SATFINITE.E4M3.F32.PACK_AB_MERGE_C R45, RZ, R45, RZ ;  /* 0x0000002dff2d723e */ /* 0x000fe400048070ff */
[----:B------:R-:W-:Y:S01]  /*e680*/  @!P2 IADD3.X R9, R21, R9, R0, P3, !PT ;  /* 0x000000091509a210 */ /* 0x000fe20001ffe400 */
[----:B------:R-:W-:Y:S01]  /*e690*/  @!P6 IMAD R0, R157, 0xc0, RZ ;  /* 0x000000c09d00e824 */ /* 0x000fe200078e02ff */
[----:B------:R-:W-:-:S03]  /*e6a0*/  ISETP.LT.OR P3, PT, R3, 0x29, !P0 ;  /* 0x000000290300780c */ /* 0x000fc60004761670 */
[----:B------:R-:W3:Y:S01]  /*e6b0*/  @!P4 LDC.64 R22, c[0x0][0x5c8] ;  /* 0x00017200ff16cb82 */ /* 0x000ee20000000a00 */
[----:B------:R4:W-:Y:S01]  /*e6c0*/  @!P2 STG.E.U8 desc[UR12][R8.64+0x29], R45 ;  /* 0x0000292d0800a986 */ /* 0x0009e2000c10110c */
[----:B-1----:R-:W-:Y:S01]  /*e6d0*/  @!P6 IMAD.MOV.U32 R10, RZ, RZ, R158 ;  /* 0x000000ffff0ae224 */ /* 0x002fe200078e009e */
[----:B------:R-:W-:Y:S01]  /*e6e0*/  F2FP.SATFINITE.E4M3.F32.PACK_AB_MERGE_C R7, RZ, R46, RZ ;  /* 0x0000002eff07723e */ /* 0x000fe200048070ff */
[----:B------:R-:W-:-:S04]  /*e6f0*/  @!P6 IMAD.MOV.U32 R11, RZ, RZ, R161 ;  /* 0x000000ffff0be224 */ /* 0x000fc800078e00a1 */
[----:B------:R-:W1:Y:S01]  /*e700*/  @!P1 LDC.64 R24, c[0x0][0x5c8] ;  /* 0x00017200ff189b82 */ /* 0x000e620000000a00 */
[----:B------:R-:W-:-:S04]  /*e710*/  @!P6 IMAD.WIDE.U32 R10, R156, 0xc0, R10 ;  /* 0x000000c09c0ae825 */ /* 0x000fc800078e000a */
[----:B----4-:R-:W-:Y:S01]  /*e720*/  @!P5 IMAD.MOV.U32 R8, RZ, RZ, R158 ;  /* 0x000000ffff08d224 */ /* 0x010fe200078e009e */
[----:B0-----:R-:W-:Y:S01]  /*e730*/  @!P6 IADD3 R12, P2, R10, R12, RZ ;  /* 0x0000000c0a0ce210 */ /* 0x001fe20007f5e0ff */
[----:B------:R-:W-:Y:S02]  /*e740*/  @!P5 IMAD.MOV.U32 R9, RZ, RZ, R161 ;  /* 0x000000ffff09d224 */ /* 0x000fe400078e00a1 */
[----:B------:R-:W-:Y:S01]  /*e750*/  @!P5 IMAD.WIDE.U32 R14, R156, 0xc0, R8 ;  /* 0x000000c09c0ed825 */ /* 0x000fe200078e0008 */
[----:B------:R-:W-:Y:S09]  /*e760*/  @P3 BRA `(.L_x_84) ;  /* 0x0000000000203947 */ /* 0x000ff20003800000 */
        /* <DEDUP_REMOVED lines=8> */
.L_x_84:
[----:B------:R-:W-:Y:S05]  /*e7f0*/  BSYNC B0 ;  /* 0x0000000000007941 */ /* 0x000fea0003800000 */
.L_x_83:
[----:B------:R-:W-:Y:S01]  /*e800*/  ISETP.LT.OR P3, PT, R3, 0x2a, !P0 ;  /* 0x0000002a0300780c */ /* 0x000fe20004761670 */
[-C--:B------:R-:W-:Y:S01]  /*e810*/  FMUL R48, R48, R2.reuse ;  /* 0x0000000230307220 */ /* 0x080fe20000400000 */
[-C--:B------:R-:W-:Y:S01]  /*e820*/  FMUL R47, R47, R2.reuse ;  /* 0x000000022f2f7220 */ /* 0x080fe20000400000 */
[----:B------:R-:W-:Y:S01]  /*e830*/  BSSY B0, `(.L_x_85) ;  /* 0x0000010000007945 */ /* 0x000fe20003800000 */
[----:B------:R-:W-:Y:S01]  /*e840*/  @!P6 IADD3.X R13, R13, R11, R0, P2, !PT ;  /* 0x0000000b0d0de210 */ /* 0x000fe200017fe400 */
[----:B------:R-:W-:Y:S01]  /*e850*/  FMUL R49, R49, R2 ;  /* 0x0000000231317220 */ /* 0x000fe20000400000 */
[----:B--2---:R-:W-:Y:S01]  /*e860*/  @!P5 IADD3 R10, P2, R14, R18, RZ ;  /* 0x000000120e0ad210 */ /* 0x004fe20007f5e0ff */
[----:B------:R-:W-:Y:S01]  /*e870*/  @!P5 IMAD R0, R157, 0xc0, RZ ;  /* 0x000000c09d00d824 */ /* 0x000fe200078e02ff */
[----:B0-----:R-:W-:Y:S02]  /*e880*/  F2FP.SATFINITE.E4M3.F32.PACK_AB_MERGE_C R7, RZ, R48, RZ ;  /* 0x00000030ff07723e */ /* 0x001fe400048070ff */
[----:B------:R-:W-:-:S03]  /*e890*/  F2FP.SATFINITE.E4M3.F32.PACK_AB_MERGE_C R47, RZ, R47, RZ ;  /* 0x0000002fff2f723e */ /* 0x000fc600048070ff */
        /* <DEDUP_REMOVED lines=9> */
.L_x_86:
[----:B------:R-:W-:Y:S05]  /*e930*/  BSYNC B0 ;  /* 0x0000000000007941 */ /* 0x000fea0003800000 */
.L_x_85:
[----:B------:R2:W-:Y:S01]  /*e940*/  @!P6 STG.E.U8 desc[UR12][R12.64+0x30], R7 ;  /* 0x000030070c00e986 */ /* 0x0005e2000c10110c */
[----:B------:R-:W-:Y:S01]  /*e950*/  ISETP.LT.OR P6, PT, R3, 0x31, !P0 ;  /* 0x000000310300780c */ /* 0x000fe200047c1670 */
[----:B------:R-:W-:Y:S01]  /*e960*/  FMUL R50, R50, R2 ;  /* 0x0000000232327220 */ /* 0x000fe20000400000 */
[----:B------:R-:W-:Y:S01]  /*e970*/  @!P5 IADD3.X R11, R19, R15, R0, P2, !PT ;  /* 0x0000000f130bd210 */ /* 0x000fe200017fe400 */
[----:B0-----:R-:W-:Y:S01]  /*e980*/  @!P4 IMAD.MOV.U32 R8, RZ, RZ, R158 ;  /* 0x000000ffff08c224 */ /* 0x001fe200078e009e */
[----:B------:R-:W-:Y:S01]  /*e990*/  F2FP.SATFINITE.E4M3.F32.PACK_AB_MERGE_C R49, RZ, R49, RZ ;  /* 0x00000031ff31723e */ /* 0x000fe200048070ff */
[----:B------:R-:W-:Y:S01]  /*e9a0*/  @!P4 IMAD.MOV.U32 R9, RZ, RZ, R161 ;  /* 0x000000ffff09c224 */ /* 0x000fe200078e00a1 */
[----:B------:R-:W-:Y:S01]  /*e9b0*/  BSSY B0, `(.L_x_87) ;  /* 0x0000013000007945 */ /* 0x000fe20003800000 */
[C---:B------:R-:W-:Y:S02]  /*e9c0*/  ISETP.LT.OR P3, PT, R3.reuse, 0x32, !P0 ;  /* 0x000000320300780c */ /* 0x040fe40004761670 */
[----:B------:R0:W-:Y:S01]  /*e9d0*/  @!P5 STG.E.U8 desc[UR12][R10.64+0x31], R49 ;  /* 0x000031310a00d986 */ /* 0x0001e2000c10110c */
[C---:B------:R-:W-:Y:S01]  /*e9e0*/  ISETP.LT.OR P2, PT, R3.reuse, 0x39, !P0 ;  /* 0x000000390300780c */ /* 0x040fe20004741670 */
[----:B--2---:R-:W-:Y:S01]  /*e9f0*/  @!P4 IMAD.WIDE.U32 R12, R156, 0xc0, R8 ;  /* 0x000000c09c0cc825 */ /* 0x004fe200078e0008 */
[----:B------:R-:W-:-:S02]  /*ea00*/  ISETP.LT.OR P0, PT, R3, 0x3a, !P0 ;  /* 0x0000003a0300780c */ /* 0x000fc40004701670 */
[----:B------:R-:W-:Y:S01]  /*ea10*/  F2FP.SATFINITE.E4M3.F32.PACK_AB_MERGE_C R3, RZ, R50, RZ ;  /* 0x00000032ff03723e */ /* 0x000fe200048070ff */
[----:B0-----:R-:W-:Y:S02]  /*ea20*/  @!P1 IMAD.MOV.U32 R10, RZ, RZ, R158 ;  /* 0x000000ffff0a9224 */ /* 0x001fe400078e009e */
        /* <DEDUP_REMOVED lines=11> */
.L_x_88:
[----:B------:R-:W-:Y:S05]  /*eae0*/  BSYNC B0 ;  /* 0x0000000000007941 */ /* 0x000fea0003800000 */
.L_x_87:
[----:B------:R-:W-:Y:S01]  /*eaf0*/  FMUL R51, R51, R2 ;  /* 0x0000000233337220 */ /* 0x000fe20000400000 */
[----:B------:R-:W-:Y:S01]  /*eb00*/  BSSY B0, `(.L_x_89) ;  /* 0x0000011000007945 */ /* 0x000fe20003800000 */
[----:B---3--:R-:W-:Y:S01]  /*eb10*/  @!P4 IADD3 R10, P5, R12, R22, RZ ;  /* 0x000000160c0ac210 */ /* 0x008fe20007fbe0ff */
[----:B------:R-:W-:Y:S01]  /*eb20*/  FMUL R52, R52, R2 ;  /* 0x0000000234347220 */ /* 0x000fe20000400000 */
[----:B-1----:R-:W-:Y:S01]  /*eb30*/  @!P1 IADD3 R16, P6, R14, R24, RZ ;  /* 0x000000180e109210 */ /* 0x002fe20007fde0ff */
[----:B------:R-:W-:Y:S01]  /*eb40*/  FMUL R53, R53, R2 ;  /* 0x0000000235357220 */ /* 0x000fe20000400000 */
[C---:B------:R-:W-:Y:S01]  /*eb50*/  @!P4 IMAD R0, R157.reuse, 0xc0, RZ ;  /* 0x000000c09d00c824 */ /* 0x040fe200078e02ff */
[----:B------:R-:W-:Y:S01]  /*eb60*/  F2FP.SATFINITE.E4M3.F32.PACK_AB_MERGE_C R51, RZ, R51, RZ ;  /* 0x00000033ff33723e */ /* 0x000fe200048070ff */
[----:B------:R-:W-:Y:S01]  /*eb70*/  @!P1 IMAD R4, R157, 0xc0, RZ ;  /* 0x000000c09d049824 */ /* 0x000fe200078e02ff */
[----:B------:R-:W-:Y:S08]  /*eb80*/  @P3 BRA `(.L_x_90) ;  /* 0x0000000000203947 */ /* 0x000ff00003800000 */
        /* <DEDUP_REMOVED lines=8> */
.L_x_90:
[----:B------:R-:W-:Y:S05]  /*ec10*/  BSYNC B0 ;  /* 0x0000000000007941 */ /* 0x000fea0003800000 */
.L_x_89:
[----:B------:R-:W-:Y:S01]  /*ec20*/  @!P4 IADD3.X R11, R23, R13, R0, P5, !PT ;  /* 0x0000000d170bc210 */ /* 0x000fe20002ffe400 */
[----:B------:R-:W-:Y:S01]  /*ec30*/  FMUL R54, R54, R2 ;  /* 0x0000000236367220 */ /* 0x000fe20000400000 */
[----:B0-----:R-:W-:Y:S01]  /*ec40*/  F2FP.SATFINITE.E4M3.F32.PACK_AB_MERGE_C R3, RZ, R52, RZ ;  /* 0x00000034ff03723e */ /* 0x001fe200048070ff */
[----:B------:R-:W-:Y:S01]  /*ec50*/  BSSY B0, `(.L_x_91) ;  /* 0x000000f000007945 */ /* 0x000fe20003800000 */
[----:B------:R-:W-:Y:S02]  /*ec60*/  @!P1 IADD3.X R17, R25, R15, R4, P6, !PT ;  /* 0x0000000f19119210 */ /* 0x000fe400037fe404 */
[----:B------:R-:W-:Y:S01]  /*ec70*/  F2FP.SATFINITE.E4M3.F32.PACK_AB_MERGE_C R53, RZ, R53, RZ ;  /* 0x00000035ff35723e */ /* 0x000fe200048070ff */
[----:B------:R0:W-:Y:S01]  /*ec80*/  @!P4 STG.E.U8 desc[UR12][R10.64+0x38], R3 ;  /* 0x000038030a00c986 */ /* 0x0001e2000c10110c */
[----:B------:R-:W-:-:S03]  /*ec90*/  F2FP.SATFINITE.E4M3.F32.PACK_AB_MERGE_C R7, RZ, R54, RZ ;  /* 0x00000036ff07723e */ /* 0x000fc600048070ff */
[----:B------:R0:W-:Y:S01]  /*eca0*/  @!P1 STG.E.U8 desc[UR12][R16.64+0x39], R53 ;  /* 0x0000393510009986 */ /* 0x0001e2000c10110c */
[----:B------:R-:W-:Y:S05]  /*ecb0*/  @P2 BRA `(.L_x_92) ;  /* 0x0000000000202947 */ /* 0x000fea0003800000 */
[----:B-1----:R-:W-:Y:S01]  /*ecc0*/  IADD3 R8, P1, R5, R158, RZ ;  /* 0x0000009e05087210 */ /* 0x002fe20007f3e0ff */
[----:B------:R-:W-:Y:S01]  /*ecd0*/  ULDC.64 UR4, c[0x0][0x5c8] ;  /* 0x0001720000047ab9 */ /* 0x000fe20000000a00 */
[----:B0-----:R-:W-:-:S03]  /*ece0*/  IMAD R3, R157, 0xc0, RZ ;  /* 0x000000c09d037824 */ /* 0x001fc600078e02ff */
[----:B------:R-:W-:Y:S02]  /*ecf0*/  IMAD.X R9, R6, 0x1, R161, P1 ;  /* 0x0000000106097824 */ /* 0x000fe400008e06a1 */
[----:B------:R-:W-:-:S03]  /*ed00*/  IMAD.WIDE.U32 R8, R156, 0xc0, R8 ;  /* 0x000000c09c087825 */ /* 0x000fc600078e0008 */
[----:B------:R-:W-:-:S04]  /*ed10*/  IADD3 R8, P1, R8, UR4, RZ ;  /* 0x0000000408087c10 */ /* 0x000fc8000ff3e0ff */
[----:B------:R-:W-:-:S05]  /*ed20*/  IADD3.X R9, R3, UR5, R9, P1, !PT ;  /* 0x0000000503097c10 */ /* 0x000fca0008ffe409 */
[----:B------:R2:W-:Y:S04]  /*ed30*/  STG.E.U8 desc[UR12][R8.64+0x38], R7 ;  /* 0x0000380708007986 */ /* 0x0005e8000c10110c */
.L_x_92:
[----:B------:R-:W-:Y:S05]  /*ed40*/  BSYNC B0 ;  /* 0x0000000000007941 */ /* 0x000fea0003800000 */
.L_x_91:
[----:B------:R-:W-:Y:S05]  /*ed50*/  @P0 EXIT ;  /* 0x000000000000094d */ /* 0x000fea0003800000 */
[----:B------:R-:W-:Y:S01]  /*ed60*/  IADD3 R158, P0, R5, R158, RZ ;  /* 0x0000009e059e7210 */ /* 0x000fe20007f1e0ff */
[----:B------:R-:W-:Y:S01]  /*ed70*/  ULDC.64 UR4, c[0x0][0x5c8] ;  /* 0x0001720000047ab9 */ /* 0x000fe20000000a00 */
[----:B------:R-:W-:Y:S01]  /*ed80*/  FMUL R55, R55, R2 ;  /* 0x0000000237377220 */ /* 0x000fe20000400000 */
[----:B------:R-:W-:Y:S02]  /*ed90*/  IMAD R157, R157, 0xc0, RZ ;  /* 0x000000c09d9d7824 */ /* 0x000fe400078e02ff */
[----:B------:R-:W-:Y:S02]  /*eda0*/  IMAD.X R159, R6, 0x1, R161, P0 ;  /* 0x00000001069f7824 */ /* 0x000fe400000e06a1 */
[----:B------:R-:W-:Y:S01]  /*edb0*/  F2FP.SATFINITE.E4M3.F32.PACK_AB_MERGE_C R55, RZ, R55, RZ ;  /* 0x00000037ff37723e */ /* 0x000fe200048070ff */
[----:B------:R-:W-:-:S03]  /*edc0*/  IMAD.WIDE.U32 R158, R156, 0xc0, R158 ;  /* 0x000000c09c9e7825 */ /* 0x000fc600078e009e */
[----:B------:R-:W-:-:S04]  /*edd0*/  IADD3 R2, P0, R158, UR4, RZ ;  /* 0x000000049e027c10 */ /* 0x000fc8000ff1e0ff */
[----:B0-----:R-:W-:-:S05]  /*ede0*/  IADD3.X R3, R157, UR5, R159, P0, !PT ;  /* 0x000000059d037c10 */ /* 0x001fca00087fe49f */
[----:B------:R-:W-:Y:S01]  /*edf0*/  STG.E.U8 desc[UR12][R2.64+0x39], R55 ;  /* 0x0000393702007986 */ /* 0x000fe2000c10110c */
[----:B------:R-:W-:Y:S05]  /*ee00*/  EXIT ;  /* 0x000000000000794d */ /* 0x000fea0003800000 */
.L_x_14:
[----:B------:R-:W-:-:S13]  /*ee10*/  ISETP.NE.AND P0, PT, R6, RZ, PT ;  /* 0x000000ff0600720c */ /* 0x000fda0003f05270 */
[----:B------:R-:W-:Y:S05]  /*ee20*/  @P0 EXIT ;  /* 0x000000000000094d */ /* 0x000fea0003800000 */
[----:B------:R-:W-:-:S13]  /*ee30*/  ELECT P0, URZ, PT ;  /* 0x00000000003f782f */ /* 0x000fda0003800000 */
[----:B------:R-:W-:Y:S05]  /*ee40*/  @!P0 BRA `(.L_x_93) ;  /* 0x0000000400c08947 */ /* 0x000fea0003800000 */
[----:B------:R-:W-:-:S13]  /*ee50*/  ISETP.GE.AND P0, PT, R4, 0x1, PT ;  /* 0x000000010400780c */ /* 0x000fda0003f06270 */
[----:B------:R-:W-:Y:S05]  /*ee60*/  @!P0 BRA `(.L_x_93) ;  /* 0x0000000400b88947 */ /* 0x000fea0003800000 */
[----:B------:R-:W0:Y:S01]  /*ee70*/  S2R R6, SR_CgaCtaId ;  /* 0x0000000000067919 */ /* 0x000e220000008800 */
[----:B------:R-:W-:Y:S01]  /*ee80*/  IMAD.SHL.U32 R20, R11, 0x100, RZ ;  /* 0x000001000b147824 */ /* 0x000fe200078e00ff */
[----:B------:R-:W-:Y:S01]  /*ee90*/  ULDC UR4, c[0x0][0x384] ;  /* 0x0000e10000047ab9 */ /* 0x000fe20000000800 */
[----:B------:R-:W-:Y:S01]  /*eea0*/  LOP3.LUT P0, RZ, R10, 0x1f, RZ, 0xc0, !PT ;  /* 0x0000001f0aff7812 */ /* 0x000fe2000780c0ff */
[----:B------:R-:W-:Y:S01]  /*eeb0*/  ULDC UR5, c[0x0][0x388] ;  /* 0x0000e20000057ab9 */ /* 0x000fe20000000800 */
[C---:B------:R-:W-:Y:S01]  /*eec0*/  ISETP.NE.AND P1, PT, R12.reuse, RZ, PT ;  /* 0x000000ff0c00720c */ /* 0x040fe20003f25270 */
[----:B------:R-:W-:Y:S01]  /*eed0*/  IMAD.MOV.U32 R7, RZ, RZ, 0x1 ;  /* 0x00000001ff077424 */ /* 0x000fe200078e00ff */
[----:B------:R-:W-:Y:S01]  /*eee0*/  ISETP.NE.OR P0, PT, R12, RZ, !P0 ;  /* 0x000000ff0c00720c */ /* 0x000fe20004705670 */
[----:B------:R-:W-:Y:S01]  /*eef0*/  IMAD.MOV.U32 R9, RZ, RZ, RZ ;  /* 0x000000ffff097224 */ /* 0x000fe200078e00ff */
[----:B------:R-:W-:Y:S02]  /*ef00*/  LOP3.LUT R21, R8, 0x2, RZ, 0xfc, !PT ;  /* 0x0000000208157812 */ /* 0x000fe400078efcff */
[----:B------:R-:W-:Y:S01]  /*ef10*/  CS2R R10, SRZ ;  /* 0x00000000000a7805 */ /* 0x000fe2000001ff00 */
[----:B------:R-:W-:-:S02]  /*ef20*/  IMAD.MOV.U32 R12, RZ, RZ, RZ ;  /* 0x000000ffff0c7224 */ /* 0x000fc400078e00ff */
[----:B0----5:R-:W-:-:S05]  /*ef30*/  IMAD.SHL.U32 R0, R6, 0x20, RZ ;  /* 0x0000002006007824 */ /* 0x021fca00078e00ff */
[----:B--2---:R-:W-:Y:S01]  /*ef40*/  LOP3.LUT R2, R0, 0x20, RZ, 0xc0, !PT ;  /* 0x0000002000027812 */ /* 0x004fe200078ec0ff */
[----:B------:R-:W-:-:S04]  /*ef50*/  IMAD R0, R14, R15, RZ ;  /* 0x0000000f0e007224 */ /* 0x000fc800078e02ff */
[----:B------:R-:W-:Y:S02]  /*ef60*/  IMAD R5, R13, 0x40, R2 ;  /* 0x000000400d057824 */ /* 0x000fe400078e0202 */
[----:B------:R-:W-:Y:S02]  /*ef70*/  IMAD.SHL.U32 R2, R6, 0x400, RZ ;  /* 0x0000040006027824 */ /* 0x000fe400078e00ff */
[----:B------:R-:W-:-:S03]  /*ef80*/  IMAD.HI.U32 R6, R20, UR4, RZ ;  /* 0x0000000414067c27 */ /* 0x000fc6000f8e00ff */
[----:B------:R-:W-:Y:S01]  /*ef90*/  LOP3.LUT R2, R2, 0x400, RZ, 0xc0, !PT ;  /* 0x0000040002027812 */ /* 0x000fe200078ec0ff */
[----:B------:R-:W-:Y:S01]  /*efa0*/  IMAD R0, R3, R0, 0x1 ;  /* 0x0000000103007424 */ /* 0x000fe200078e0200 */
[----:B------:R-:W-:-:S07]  /*efb0*/  SHF.R.U32.HI R6, RZ, UR5, R6 ;  /* 0x00000005ff067c19 */ /* 0x000fce0008011606 */
.L_x_97:
[----:B------:R-:W0:Y:S01]  /*efc0*/  S2R R14, SR_CgaCtaId ;  /* 0x00000000000e7919 */ /* 0x000e220000008800 */
[----:B------:R-:W-:-:S04]  /*efd0*/  MOV R13, 0x400 ;  /* 0x00000400000d7802 */ /* 0x000fc80000000f00 */
[----:B0-----:R-:W-:Y:S02]  /*efe0*/  LEA R22, R14, R13, 0x18 ;  /* 0x0000000d0e167211 */ /* 0x001fe400078ec0ff */
[----:B------:R-:W-:-:S03]  /*eff0*/  SHF.L.U32 R13, R7, 0x1f, RZ ;  /* 0x0000001f070d7819 */ /* 0x000fc600000006ff */
[----:B------:R-:W-:-:S07]  /*f000*/  IMAD R14, R9, 0x8, R22 ;  /* 0x00000008090e7824 */ /* 0x000fce00078e0216 */
.L_x_94:
[----:B0-----:R0:W1:Y:S02]  /*f010*/  SYNCS.PHASECHK.TRANS64.TRYWAIT P2, [R14+URZ+0x370b0], R13 ;  /* 0x0370b00d0e0075a7 */ /* 0x001064000804017f */
[----:B-1----:R-:W-:Y:S05]  /*f020*/  @!P2 NANOSLEEP.SYNCS 0x989680 ;  /* 0x009896800000a95d */ /* 0x002fea0003900000 */
[----:B------:R-:W1:Y:S02]  /*f030*/  @!P2 SYNCS.PHASECHK.TRANS64 P2, [R14+URZ+0x370b0], R13 ;  /* 0x0370b00d0e00a5a7 */ /* 0x000e64000804007f */
[----:B-1----:R-:W-:Y:S05]  /*f040*/  @!P2 BRA `(.L_x_94) ;  /* 0xfffffffc00f0a947 */ /* 0x002fea000383ffff */
[----:B0-----:R-:W0:Y:S02]  /*f050*/  @!P1 LDC R13, c[0x0][0x500] ;  /* 0x00014000ff0d9b82 */ /* 0x001e240000000800 */
[----:B0-----:R0:W-:Y:S02]  /*f060*/  @!P1 SYNCS.ARRIVE.TRANS64 RZ, [R14+URZ+0x37000], R13 ;  /* 0x0370000d0eff99a7 */ /* 0x0011e4000800003f */
[----:B0-----:R-:W-:-:S04]  /*f070*/  PRMT R13, R21, 0x9910, RZ ;  /* 0x00009910150d7816 */ /* 0x001fc800000000ff */
[----:B------:R-:W-:-:S13]  /*f080*/  ISETP.NE.AND P2, PT, R13, 0x2, PT ;  /* 0x000000020d00780c */ /* 0x000fda0003f45270 */
[----:B------:R-:W-:Y:S05]  /*f090*/  @P2 BRA `(.L_x_95) ;  /* 0x0000000000042947 */ /* 0x000fea0003800000 */
[----:B------:R-:W-:Y:S01]  /*f0a0*/  BPT.TRAP 0x1 ;  /* 0x000000040000795c */ /* 0x000fe20000300000 */
.L_x_95:
[----:B------:R-:W-:Y:S05]  /*f0b0*/  @P0 BRA `(.L_x_96) ;  /* 0x0000000000040947 */ /* 0x000fea0003800000 */
[----:B------:R-:W-:Y:S01]  /*f0c0*/  BPT.TRAP 0x1 ;  /* 0x000000040000795c */ /* 0x000fe20000300000 */
.L_x_96:
[----:B------:R-:W0:Y:S01]  /*f0d0*/  LDC R15, c[0x0][0x380] ;  /* 0x0000e000ff0f7b82 */ /* 0x000e220000000800 */
[----:B------:R-:W-:Y:S01]  /*f0e0*/  R2UR UR4, R6 ;  /* 0x00000000060472ca */ /* 0x000fe200000e0000 */
[----:B------:R-:W-:Y:S01]  /*f0f0*/  ULDC UR20, c[0x0][0x38c] ;  /* 0x0000e30000147ab9 */ /* 0x000fe20000000800 */
[----:B------:R-:W-:Y:S01]  /*f100*/  R2UR UR5, R20 ;  /* 0x00000000140572ca */ /* 0x000fe200000e0000 */
[----:B------:R-:W-:Y:S01]  /*f110*/  UISETP.NE.AND UP0, UPT, UR20, 0x1, UPT ;  /* 0x000000011400788c */ /* 0x000fe2000bf05270 */
[----:B------:R-:W-:Y:S01]  /*f120*/  R2UR UR17, R14 ;  /* 0x000000000e1172ca */ /* 0x000fe200000e0000 */
[C---:B------:R-:W-:Y:S01]  /*f130*/  VIADD R14, R12.reuse, 0x1 ;  /* 0x000000010c0e7836 */ /* 0x040fe20000000000 */
[----:B------:R-:W-:Y:S01]  /*f140*/  R2UR UR18, R12 ;  /* 0x000000000c1272ca */ /* 0x000fe200000e0000 */
[----:B------:R-:W1:Y:S01]  /*f150*/  LDC.64 R16, c[0x0][0x3b8] ;  /* 0x0000ee00ff107b82 */ /* 0x000e620000000a00 */
[C---:B------:R-:W-:Y:S01]  /*f160*/  IMAD R23, R9.reuse, 0x800, R2 ;  /* 0x0000080009177824 */ /* 0x040fe200078e0202 */
[----:B------:R-:W-:Y:S01]  /*f170*/  R2UR UR9, R22 ;  /* 0x00000000160972ca */ /* 0x000fe200000e0000 */
[----:B------:R-:W-:Y:S01]  /*f180*/  VIADD R0, R0, 0xffffffff ;  /* 0xffffffff00007836 */ /* 0x000fe20000000000 */
[----:B------:R-:W-:Y:S01]  /*f190*/  R2UR UR16, R9 ;  /* 0x00000000091072ca */ /* 0x000fe200000e0000 */
[----:B------:R-:W-:Y:S01]  /*f1a0*/  ULDC.64 UR24, c[0x0][0x198] ;  /* 0x0000660000187ab9 */ /* 0x000fe20000000a00 */
[----:B------:R-:W-:Y:S01]  /*f1b0*/  R2UR UR8, R23 ;  /* 0x00000000170872ca */ /* 0x000fe200000e0000 */
[----:B------:R-:W-:Y:S01]  /*f1c0*/  @UP0 ULDC.64 UR10, c[0x0][0x390] ;  /* 0x0000e400000a0ab9 */ /* 0x000fe20000000a00 */
[----:B------:R-:W1:Y:S01]  /*f1d0*/  LDC.64 R18, c[0x0][0x3d8] ;  /* 0x0000f600ff127b82 */ /* 0x000e620000000a00 */
[----:B------:R-:W-:Y:S01]  /*f1e0*/  R2UR UR12, R11 ;  /* 0x000000000b0c72ca */ /* 0x000fe200000e0000 */
[----:B------:R-:W-:Y:S01]  /*f1f0*/  ULDC.64 UR14, c[0x0][0x3b0] ;  /* 0x0000ec00000e7ab9 */ /* 0x000fe20000000a00 */
[----:B------:R-:W-:Y:S01]  /*f200*/  R2UR UR13, R10 ;  /* 0x000000000a0d72ca */ /* 0x000fe200000e0000 */
[----:B------:R-:W-:Y:S01]  /*f210*/  ULDC.64 UR22, c[0x0][0x3d0] ;  /* 0x0000f40000167ab9 */ /* 0x000fe20000000a00 */
[----:B------:R-:W-:Y:S01]  /*f220*/  ISETP.GT.AND P5, PT, R0, 0x1, PT ;  /* 0x000000010000780c */ /* 0x000fe20003fa4270 */
[----:B------:R-:W-:Y:S01]  /*f230*/  VIADD R9, R9, 0x1 ;  /* 0x0000000109097836 */ /* 0x000fe20000000000 */
[----:B------:R-:W-:Y:S01]  /*f240*/  USHF.L.U32 UR18, UR18, 0x5, URZ ;  /* 0x0000000512127899 */ /* 0x000fe2000800063f */
[----:B0-----:R-:W-:Y:S01]  /*f250*/  ISETP.NE.AND P2, PT, R15, 0x1, PT ;  /* 0x000000010f00780c */ /* 0x001fe20003f45270 */
[----:B------:R-:W-:-:S02]  /*f260*/  ULEA UR16, UR16, UR9, 0xd ;  /* 0x0000000910107291 */ /* 0x000fc4000f8e683f */
[----:B------:R-:W-:Y:S01]  /*f270*/  UIADD3 UR17, UR17, 0x37000, URZ ;  /* 0x0003700011117890 */ /* 0x000fe2000fffe03f */
[C---:B------:R-:W-:Y:S01]  /*f280*/  ISETP.NE.AND P4, PT, R9.reuse, 0x16, PT ;  /* 0x000000160900780c */ /* 0x040fe20003f85270 */
[----:B------:R-:W-:Y:S01]  /*f290*/  UIADD3 UR8, UR9, 0x2c000, UR8 ;  /* 0x0002c00009087890 */ /* 0x000fe2000fffe008 */
[----:B------:R-:W-:Y:S01]  /*f2a0*/  UMOV UR26, 0x30000 ;  /* 0x00030000001a7882 */ /* 0x000fe20000000000 */
[----:B------:R-:W-:Y:S01]  /*f2b0*/  UMOV UR28, 0x0 ;  /* 0x00000000001c7882 */ /* 0x000fe20000000000 */
[----:B------:R-:W-:Y:S02]  /*f2c0*/  UMOV UR29, 0x10000000 ;  /* 0x10000000001d7882 */ /* 0x000fe40000000000 */
[----:B------:R-:W-:Y:S01]  /*f2d0*/  UMOV UR9, UR17 ;  /* 0x0000001100097c82 */ /* 0x000fe20008000000 */
[----:B------:R-:W-:Y:S02]  /*f2e0*/  SEL R9, R9, RZ, P4 ;  /* 0x000000ff09097207 */ /* 0x000fe40002000000 */
[----:B------:R-:W-:Y:S01]  /*f2f0*/  @P2 IMAD.U32 R13, RZ, RZ, UR4 ;  /* 0x00000004ff0d2e24 */ /* 0x000fe2000f8e00ff */
[----:B------:R-:W-:Y:S01]  /*f300*/  UIADD3 UR4, UP1, UR24, 0xf0, URZ ;  /* 0x000000f018047890 */ /* 0x000fe2000ff3e03f */
[----:B-1----:R-:W-:Y:S01]  /*f310*/  IMAD R12, R10, R17, R19 ;  /* 0x000000110a0c7224 */ /* 0x002fe200078e0213 */
[----:B------:R-:W-:-:S02]  /*f320*/  UIADD3 UR24, UP2, UR24, 0x1f0, URZ ;  /* 0x000001f018187890 */ /* 0x000fc4000ff5e03f */
[----:B------:R-:W-:Y:S01]  /*f330*/  @P2 R2UR UR5, R13 ;  /* 0x000000000d0522ca */ /* 0x000fe200000e0000 */
[----:B------:R-:W-:Y:S01]  /*f340*/  IMAD R13, R11, R16, R18 ;  /* 0x000000100b0d7224 */ /* 0x000fe200078e0212 */
[----:B------:R-:W-:Y:S01]  /*f350*/  ISETP.NE.AND P2, PT, R14, R3, PT ;  /* 0x000000030e00720c */ /* 0x000fe20003f45270 */
[----:B------:R-:W0:Y:S03]  /*f360*/  LDC R16, c[0x0][0x3c8] ;  /* 0x0000f200ff107b82 */ /* 0x000e260000000800 */
[----:B------:R-:W-:Y:S01]  /*f370*/  PRMT R12, R13, 0x40, R12 ;  /* 0x000000400d0c7816 */ /* 0x000fe2000000000c */
[----:B------:R-:W-:-:S06]  /*f380*/  VIADD R13, R11, 0x1 ;  /* 0x000000010b0d7836 */ /* 0x000fcc0000000000 */
[----:B------:R-:W-:Y:S02]  /*f390*/  UIADD3 UR6, -UR5, URZ, URZ ;  /* 0x0000003f05067290 */ /* 0x000fe4000fffe13f */
[----:B------:R-:W-:Y:S01]  /*f3a0*/  UMOV UR21, UR5 ;  /* 0x0000000500157c82 */ /* 0x000fe20008000000 */
[----:B------:R-:W-:-:S03]  /*f3b0*/  @P2 IMAD.MOV R13, RZ, RZ, R11 ;  /* 0x000000ffff0d2224 */ /* 0x000fc600078e020b */
[----:B------:R-:W-:Y:S01]  /*f3c0*/  IMAD R15, R15, UR6, R20 ;  /* 0x000000060f0f7c24 */ /* 0x000fe2000f8e0214 */
[----:B------:R-:W-:-:S03]  /*f3d0*/  UIMAD.WIDE.U32 UR6, UR5, UR10, URZ ;  /* 0x0000000a050672a5 */ /* 0x000fc6000f8e003f */
[----:B------:R-:W-:Y:S01]  /*f3e0*/  UMOV UR10, UR18 ;  /* 0x00000012000a7c82 */ /* 0x000fe20008000000 */
[----:B------:R-:W-:Y:S01]  /*f3f0*/  @UP0 USHF.R.U32.HI UR21, URZ, UR11, UR7 ;  /* 0x0000000b3f150299 */ /* 0x000fe20008011607 */
[----:B------:R-:W-:Y:S01]  /*f400*/  R2UR UR19, R15 ;  /* 0x000000000f1372ca */ /* 0x000fe200000e0000 */
[----:B------:R-:W-:Y:S01]  /*f410*/  VIADD R15, R10, 0x1 ;  /* 0x000000010a0f7836 */ /* 0x000fe20000000000 */
[----:B------:R-:W-:Y:S01]  /*f420*/  R2UR UR7, R12 ;  /* 0x000000000c0772ca */ /* 0x000fe200000e0000 */
[----:B------:R-:W-:Y:S01]  /*f430*/  UIADD3 UR6, -UR21, URZ, URZ ;  /* 0x0000003f15067290 */ /* 0x000fe2000fffe13f */
[----:B0-----:R-:W-:Y:S02]  /*f440*/  ISETP.NE.AND P3, PT, R13, R16, PT ;  /* 0x000000100d00720c */ /* 0x001fe40003f65270 */
[----:B------:R-:W-:Y:S01]  /*f450*/  R2UR UR11, R5 ;  /* 0x00000000050b72ca */ /* 0x000fe200000e0000 */
[----:B------:R-:W-:Y:S01]  /*f460*/  UIMAD UR20, UR20, UR6, UR5 ;  /* 0x00000006141472a4 */ /* 0x000fe2000f8e0205 */
[----:B------:R-:W-:Y:S01]  /*f470*/  SEL R12, RZ, 0x1, P4 ;  /* 0x00000001ff0c7807 */ /* 0x000fe20002000000 */
[----:B------:R-:W-:Y:S01]  /*f480*/  UIADD3.X UR5, URZ, UR25, URZ, UP1, !UPT ;  /* 0x000000193f057290 */ /* 0x000fe20008ffe43f */
[----:B------:R-:W-:Y:S01]  /*f490*/  SEL R11, R13, RZ, P3 ;  /* 0x000000ff0d0b7207 */ /* 0x000fe20001800000 */
[----:B------:R-:W-:Y:S01]  /*f4a0*/  UIMAD UR20, UR20, UR15, UR23 ;  /* 0x0000000f141472a4 */ /* 0x000fe2000f8e0217 */
[----:B------:R-:W-:Y:S01]  /*f4b0*/  LOP3.LUT R7, R7, R12, RZ, 0x3c, !PT ;  /* 0x0000000c07077212 */ /* 0x000fe200078e3cff */
[----:B------:R-:W-:Y:S01]  /*f4c0*/  UIMAD UR19, UR19, UR14, UR22 ;  /* 0x0000000e131372a4 */ /* 0x000fe2000f8e0216 */
[----:B------:R-:W-:Y:S01]  /*f4d0*/  SEL R12, R14, RZ, P2 ;  /* 0x000000ff0e0c7207 */ /* 0x000fe20001000000 */
[----:B------:R-:W-:-:S02]  /*f4e0*/  UPRMT UR6, UR7, 0x5410, URZ ;  /* 0x0000541007067896 */ /* 0x000fc4000800003f */
[----:B------:R-:W-:Y:S01]  /*f4f0*/  UIADD3.X UR25, URZ, UR25, URZ, UP2, !UPT ;  /* 0x000000193f197290 */ /* 0x000fe200097fe43f */
[----:B------:R-:W-:-:S04]  /*f500*/  @P3 IMAD.MOV R15, RZ, RZ, R10 ;  /* 0x000000ffff0f3224 */ /* 0x000fc800078e020a */
[----:B------:R-:W-:Y:S02]  /*f510*/  IMAD.MOV.U32 R10, RZ, RZ, R15 ;  /* 0x000000ffff0a7224 */ /* 0x000fe400078e000f */
[----:B------:R0:W-:Y:S02]  /*f520*/  UTMALDG.4D.IM2COL [UR16], [UR4], UR6 ;  /* 0x00000010040073b4 */ /* 0x0001e40008058006 */
[----:B------:R0:W-:Y:S02]  /*f530*/  UTMALDG.4D.MULTICAST [UR8], [UR24], UR26, desc[UR28] ;  /* 0x00001c08180073b4 */ /* 0x0001e4000801981a */
[----:B0-----:R-:W-:Y:S05]  /*f540*/  @P5 BRA `(.L_x_97) ;  /* 0xfffffff8009c5947 */ /* 0x001fea000383ffff */
.L_x_93:
[----:B------:R-:W-:Y:S01]  /*f550*/  ISETP.GE.U32.AND P2, PT, R4, 0x16, PT ;  /* 0x000000160400780c */ /* 0x000fe20003f46070 */
[----:B------:R-:W-:Y:S05]  /*f560*/  WARPSYNC.ALL ;  /* 0x0000000000007948 */ /* 0x000fea0003800000 */
[----:B------:R-:W-:-:S07]  /*f570*/  ELECT P1, URZ, PT ;  /* 0x00000000003f782f */ /* 0x000fce0003820000 */
[----:B--2--5:R-:W-:-:S05]  /*f580*/  @P2 IMAD.WIDE.U32 R2, R4, -0x45d1745d, RZ ;  /* 0xba2e8ba304022825 */ /* 0x024fca00078e00ff */
[----:B------:R-:W-:-:S04]  /*f590*/  @P2 SHF.R.U32.HI R0, RZ, 0x4, R3 ;  /* 0x00000004ff002819 */ /* 0x000fc80000011603 */
[----:B------:R-:W-:-:S04]  /*f5a0*/  @P2 LOP3.LUT R0, R0, 0x1, RZ, 0xc0, !PT ;  /* 0x0000000100002812 */ /* 0x000fc800078ec0ff */
[----:B------:R-:W-:Y:S01]  /*f5b0*/  @P2 ISETP.NE.U32.AND P0, PT, R0, 0x1, PT ;  /* 0x000000010000280c */ /* 0x000fe20003f05070 */
[----:B------:R-:W-:-:S12]  /*f5c0*/  @!P1 EXIT ;  /* 0x000000000000994d */ /* 0x000fd80003800000 */
[----:B------:R-:W-:Y:S01]  /*f5d0*/  LOP3.LUT R8, R8, 0x2, RZ, 0xfc, !PT ;  /* 0x0000000208087812 */ /* 0x000fe200078efcff */
[----:B------:R-:W-:Y:S01]  /*f5e0*/  IMAD.MOV.U32 R0, RZ, RZ, 0x1 ;  /* 0x00000001ff007424 */ /* 0x000fe200078e00ff */
[----:B------:R-:W-:Y:S02]  /*f5f0*/  @P2 ISETP.NE.U32.AND.EX P0, PT, RZ, RZ, PT, P0 ;  /* 0x000000ffff00220c */ /* 0x000fe40003f05100 */
[----:B------:R-:W-:Y:S02]  /*f600*/  ISETP.NE.AND P1, PT, R8, 0x3, PT ;  /* 0x000000030800780c */ /* 0x000fe40003f25270 */
[----:B------:R-:W-:-:S11]  /*f610*/  @P2 SEL R0, RZ, 0x1, !P0 ;  /* 0x00000001ff002807 */ /* 0x000fd60004000000 */
[----:B------:R-:W-:Y:S05]  /*f620*/  @!P1 BRA `(.L_x_98) ;  /* 0x0000000000049947 */ /* 0x000fea0003800000 */
[----:B------:R-:W-:Y:S01]  /*f630*/  BPT.TRAP 0x1 ;  /* 0x000000040000795c */ /* 0x000fe20000300000 */
.L_x_98:
[----:B------:R-:W0:Y:S01]  /*f640*/  S2R R5, SR_CgaCtaId ;  /* 0x0000000000057919 */ /* 0x000e220000008800 */
[----:B------:R-:W-:Y:S01]  /*f650*/  IMAD.WIDE.U32 R2, R4, -0x45d1745d, RZ ;  /* 0xba2e8ba304027825 */ /* 0x000fe200078e00ff */
[----:B------:R-:W-:-:S04]  /*f660*/  MOV R2, 0x400 ;  /* 0x0000040000027802 */ /* 0x000fc80000000f00 */
[----:B------:R-:W-:-:S05]  /*f670*/  SHF.R.U32.HI R3, RZ, 0x4, R3 ;  /* 0x00000004ff037819 */ /* 0x000fca0000011603 */
[----:B------:R-:W-:Y:S01]  /*f680*/  IMAD R4, R3, -0x16, R4 ;  /* 0xffffffea03047824 */ /* 0x000fe200078e0204 */
[----:B0-----:R-:W-:Y:S02]  /*f690*/  LEA R2, R5, R2, 0x18 ;  /* 0x0000000205027211 */ /* 0x001fe400078ec0ff */
[----:B------:R-:W-:-:S03]  /*f6a0*/  SHF.L.U32 R5, R0, 0x1f, RZ ;  /* 0x0000001f00057819 */ /* 0x000fc600000006ff */
[----:B------:R-:W-:-:S04]  /*f6b0*/  VIADD R3, R2, 0x370b0 ;  /* 0x000370b002037836 */ /* 0x000fc80000000000 */
[----:B------:R-:W-:-:S07]  /*f6c0*/  IMAD R2, R4, 0x8, R3 ;  /* 0x0000000804027824 */ /* 0x000fce00078e0203 */
.L_x_99:
[----:B0-----:R0:W1:Y:S02]  /*f6d0*/  SYNCS.PHASECHK.TRANS64.TRYWAIT P0, [R2+URZ], R5 ;  /* 0x00000005020075a7 */ /* 0x001064000800017f */
[----:B-1----:R-:W-:Y:S05]  /*f6e0*/  @!P0 NANOSLEEP.SYNCS 0x989680 ;  /* 0x009896800000895d */ /* 0x002fea0003900000 */
[----:B------:R-:W1:Y:S02]  /*f6f0*/  @!P0 SYNCS.PHASECHK.TRANS64 P0, [R2+URZ], R5 ;  /* 0x00000005020085a7 */ /* 0x000e64000800007f */
[----:B-1----:R-:W-:Y:S05]  /*f700*/  @!P0 BRA `(.L_x_99) ;  /* 0xfffffffc00f08947 */ /* 0x002fea000383ffff */
[----:B------:R-:W-:-:S05]  /*f710*/  VIADD R4, R4, 0x1 ;  /* 0x0000000104047836 */ /* 0x000fca0000000000 */
[----:B------:R-:W-:-:S04]  /*f720*/  ISETP.NE.AND P0, PT, R4, 0x16, PT ;  /* 0x000000160400780c */ /* 0x000fc80003f05270 */
[----:B0-----:R-:W-:Y:S02]  /*f730*/  SEL R5, RZ, 0x1, P0 ;  /* 0x00000001ff057807 */ /* 0x001fe40000000000 */
[----:B------:R-:W-:Y:S02]  /*f740*/  SEL R4, R4, RZ, P0 ;  /* 0x000000ff04047207 */ /* 0x000fe40000000000 */
[----:B------:R-:W-:-:S03]  /*f750*/  LOP3.LUT R7, R0, R5, RZ, 0x3c, !PT ;  /* 0x0000000500077212 */ /* 0x000fc600078e3cff */
[----:B------:R-:W-:Y:S01]  /*f760*/  IMAD R0, R4, 0x8, R3 ;  /* 0x0000000804007824 */ /* 0x000fe200078e0203 */
[----:B------:R-:W-:-:S07]  /*f770*/  SHF.L.U32 R5, R7, 0x1f, RZ ;  /* 0x0000001f07057819 */ /* 0x000fce00000006ff */
.L_x_100:
        /* <DEDUP_REMOVED lines=11> */
.L_x_101:
        /* <DEDUP_REMOVED lines=11> */
.L_x_102:
        /* <DEDUP_REMOVED lines=11> */
.L_x_103:
        /* <DEDUP_REMOVED lines=11> */
.L_x_104:
        /* <DEDUP_REMOVED lines=11> */
.L_x_105:
        /* <DEDUP_REMOVED lines=11> */
.L_x_106:
        /* <DEDUP_REMOVED lines=11> */
.L_x_107:
        /* <DEDUP_REMOVED lines=11> */
.L_x_108:
        /* <DEDUP_REMOVED lines=11> */
.L_x_109:
        /* <DEDUP_REMOVED lines=11> */
.L_x_110:
        /* <DEDUP_REMOVED lines=11> */
.L_x_111:
        /* <DEDUP_REMOVED lines=11> */
.L_x_112:
        /* <DEDUP_REMOVED lines=11> */
.L_x_113:
        /* <DEDUP_REMOVED lines=11> */
.L_x_114:
        /* <DEDUP_REMOVED lines=11> */
.L_x_115:
        /* <DEDUP_REMOVED lines=11> */
.L_x_116:
        /* <DEDUP_REMOVED lines=11> */
.L_x_117:
        /* <DEDUP_REMOVED lines=11> */
.L_x_118:
        /* <DEDUP_REMOVED lines=11> */
.L_x_119:
        /* <DEDUP_REMOVED lines=11> */
.L_x_120:
[----:B0-----:R0:W1:Y:S02]  /*10540*/  SYNCS.PHASECHK.TRANS64.TRYWAIT P0, [R4+URZ], R3 ;  /* 0x00000003040075a7 */ /* 0x001064000800017f */
[----:B-1----:R-:W-:Y:S05]  /*10550*/  @!P0 NANOSLEEP.SYNCS 0x989680 ;  /* 0x009896800000895d */ /* 0x002fea0003900000 */
[----:B------:R-:W1:Y:S02]  /*10560*/  @!P0 SYNCS.PHASECHK.TRANS64 P0, [R4+URZ], R3 ;  /* 0x00000003040085a7 */ /* 0x000e64000800007f */
[----:B-1----:R-:W-:Y:S05]  /*10570*/  @P0 EXIT ;  /* 0x000000000000094d */ /* 0x002fea0003800000 */
[----:B------:R-:W-:Y:S05]  /*10580*/  BRA `(.L_x_120) ;  /* 0xfffffffc00ec7947 */ /* 0x000fea000383ffff */
.L_x_121:
[----:B------:R-:W-:-:S00]  /*10590*/  BRA `(.L_x_121) ;  /* 0xfffffffc00fc7947 */ /* 0x000fc0000383ffff */
[----:B------:R-:W-:-:S00]  /*105a0*/  NOP ;  /* 0x0000000000007918 */ /* 0x000fc00000000000 */
        /* <DEDUP_REMOVED lines=13> */
.L_x_122:


//--------------------- .nv.shared._ZN7cutlass13device_kernelINS_4conv6kernel13ConvUniversalINS1_16ConvProblemShapeILNS1_8OperatorE0ELi2EEENS1_10collective14CollectiveConvINS1_46MainloopSm90TmaGmmaWarpSpecializedImplicitGemmILS5_0ELi22ELi2EN4cute5tupleIJNSA_1CILi2EEENSC_ILi1EEESE_EEENS1_36KernelImplicitTmaWarpSpecializedSm90ELi1EEENSB_IJNSC_ILi256EEENSC_ILi64EEENSB_IJNSC_ILi32EEEEEEEEENS_12float_e4m3_tESN_NSA_8TiledMMAINSA_8MMA_AtomIJNSA_4SM904GMMA30MMA_64x64x32_F32E4M3E4M3_SS_TNILNSR_7ScaleInE1ELST_1EEEEEENSA_6LayoutINSB_IJSE_SE_SE_EEENSB_IJNSC_ILi0EEESY_SY_EEEEENSB_IJNSA_10UnderscoreES11_S11_EEEEENS7_6detail26Sm90ImplicitGemmTileTraitsINSA_20SM90_TMA_LOAD_IM2COLENSA_14ComposedLayoutINSA_7SwizzleILi1ELi4ELi3EEENSA_18smem_ptr_flag_bitsILi8EEENSW_INSB_IJNSB_IJNSC_ILi8EEESK_EEENSB_IJSK_SE_EEENSB_IJSE_NSC_ILi22EEEEEEEEENSB_IJNSB_IJSK_SI_EEENSB_IJSE_SY_EEENSB_IJSY_NSC_ILi8192EEEEEEEEEEEEEvEENS15_INSA_23SM90_TMA_LOAD_MULTICASTENS17_IS19_S1B_NSW_INSB_IJNSB_IJS1C_S1C_EEES1E_S1G_EEENSB_IJS1I_S1J_NSB_IJSY_NSC_ILi2048EEEEEEEEEEEEEvEEEENS_8epilogue10collective6detail29Sm90TmaWarpSpecializedAdapterINS21_15DefaultEpilogueISN_NSB_IJNSB_IJlllEEESE_SY_EEES26_NS20_6thread17LinearCombinationISN_Li1EffLNS27_9ScaleType4KindE0ELNS_15FloatRoundStyleE2ESN_EENS_4gemm15EpilogueDefaultEEEEEvvEEEEvNT_6ParamsE --------------------------
	.section	.nv.shared._ZN7cutlass13device_kernelINS_4conv6kernel13ConvUniversalINS1_16ConvProblemShapeILNS1_8OperatorE0ELi2EEENS1_10collective14CollectiveConvINS1_46MainloopSm90TmaGmmaWarpSpecializedImplicitGemmILS5_0ELi22ELi2EN4cute5tupleIJNSA_1CILi2EEENSC_ILi1EEESE_EEENS1_36KernelImplicitTmaWarpSpecializedSm90ELi1EEENSB_IJNSC_ILi256EEENSC_ILi64EEENSB_IJNSC_ILi32EEEEEEEEENS_12float_e4m3_tESN_NSA_8TiledMMAINSA_8MMA_AtomIJNSA_4SM904GMMA30MMA_64x64x32_F32E4M3E4M3_SS_TNILNSR_7ScaleInE1ELST_1EEEEEENSA_6LayoutINSB_IJSE_SE_SE_EEENSB_IJNSC_ILi0EEESY_SY_EEEEENSB_IJNSA_10UnderscoreES11_S11_EEEEENS7_6detail26Sm90ImplicitGemmTileTraitsINSA_20SM90_TMA_LOAD_IM2COLENSA_14ComposedLayoutINSA_7SwizzleILi1ELi4ELi3EEENSA_18smem_ptr_flag_bitsILi8EEENSW_INSB_IJNSB_IJNSC_ILi8EEESK_EEENSB_IJSK_SE_EEENSB_IJSE_NSC_ILi22EEEEEEEEENSB_IJNSB_IJSK_SI_EEENSB_IJSE_SY_EEENSB_IJSY_NSC_ILi8192EEEEEEEEEEEEEvEENS15_INSA_23SM90_TMA_LOAD_MULTICASTENS17_IS19_S1B_NSW_INSB_IJNSB_IJS1C_S1C_EEES1E_S1G_EEENSB_IJS1I_S1J_NSB_IJSY_NSC_ILi2048EEEEEEEEEEEEEvEEEENS_8epilogue10collective6detail29Sm90TmaWarpSpecializedAdapterINS21_15DefaultEpilogueISN_NSB_IJNSB_IJlllEEESE_SY_EEES26_NS20_6thread17LinearCombinationISN_Li1EffLNS27_9ScaleType4KindE0ELNS_15FloatRoundStyleE2ESN_EENS_4gemm15EpilogueDefaultEEEEEvvEEEEvNT_6ParamsE,"aw",@nobits
	.sectionflags	@""
	.align	16
	.zero		1024


//--------------------- .nv.shared.reserved.0     --------------------------
	.section	.nv.shared.reserved.0,"aw",@nobits
	.weak		__nv_reservedSMEM_offset_0_alias
	.size		__nv_reservedSMEM_offset_0_alias, 0, 0
	.other		__nv_reservedSMEM_offset_0_alias,@"STO_CUDA_RESERVED_SHARED STV_DEFAULT"
__nv_reservedSMEM_offset_0_alias:
	.zero		0


//--------------------- .nv.global                --------------------------
	.section	.nv.global,"aw",@nobits
.nv.global:
	.type		_ZN39_INTERNAL_c2c77310_4_k_cu_aeb13df3_28374cute1_E,@object
	.size		_ZN39_INTERNAL_c2c77310_4_k_cu_aeb13df3_28374cute1_E,(_ZN39_INTERNAL_c2c77310_4_k_cu_aeb13df3_28374cuda3std3__45__cpo6cbeginE - _ZN39_INTERNAL_c2c77310_4_k_cu_aeb13df3_28374cute1_E)
_ZN39_INTERNAL_c2c77310_4_k_cu_aeb13df3_28374cute1_E:
	.zero		1
	.type		_ZN39_INTERNAL_c2c77310_4_k_cu_aeb13df3_28374cuda3std3__45__cpo6cbeginE,@object
	.size		_ZN39_INTERNAL_c2c77310_4_k_cu_aeb13df3_28374cuda3std3__45__cpo6cbeginE,(_ZN39_INTERNAL_c2c77310_4_k_cu_aeb13df3_28374cuda3std3__48in_placeE - _ZN39_INTERNAL_c2c77310_4_k_cu_aeb13df3_28374cuda3std3__45__cpo6cbeginE)
_ZN39_INTERNAL_c2c77310_4_k_cu_aeb13df3_28374cuda3std3__45__cpo6cbeginE:
	.zero		1
	.type		_ZN39_INTERNAL_c2c77310_4_k_cu_aeb13df3_28374cuda3std3__48in_placeE,@object
	.size		_ZN39_INTERNAL_c2c77310_4_k_cu_aeb13df3_28374cuda3std3__48in_placeE,(_ZN39_INTERNAL_c2c77310_4_k_cu_aeb13df3_28374cuda3std6ranges3__45__cpo9iter_moveE - _ZN39_INTERNAL_c2c77310_4_k_cu_aeb13df3_28374cuda3std3__48in_placeE)
_ZN39_INTERNAL_c2c77310_4_k_cu_aeb13df3_28374cuda3std3__48in_placeE:
	.zero		1
	.type		_ZN39_INTERNAL_c2c77310_4_k_cu_aeb13df3_28374cuda3std6ranges3__45__cpo9iter_moveE,@object
	.size		_ZN39_INTERNAL_c2c77310_4_k_cu_aeb13df3_28374cuda3std6ranges3__45__cpo9iter_moveE,(_ZN39_INTERNAL_c2c77310_4_k_cu_aeb13df3_28374cuda3std3__45__cpo5beginE - _ZN39_INTERNAL_c2c77310_4_k_cu_aeb13df3_28374cuda3std6ranges3__45__cpo9iter_moveE)
_ZN39_INTERNAL_c2c77310_4_k_cu_aeb13df3_28374cuda3std6ranges3__45__cpo9iter_moveE:
	.zero		1
	.type		_ZN39_INTERNAL_c2c77310_4_k_cu_aeb13df3_28374cuda3std3__45__cpo5beginE,@object
	.size		_ZN39_INTERNAL_c2c77310_4_k_cu_aeb13df3_28374cuda3std3__45__cpo5beginE,(_ZN39_INTERNAL_c2c77310_4_k_cu_aeb13df3_28374cuda3std3__441_GLOBAL__N__c2c77310_4_k_cu_aeb13df3_28376ignoreE - _ZN39_INTERNAL_c2c77310_4_k_cu_aeb13df3_28374cuda3std3__45__cpo5beginE)
_ZN39_INTERNAL_c2c77310_4_k_cu_aeb13df3_28374cuda3std3__45__cpo5beginE:
	.zero		1
	.type		_ZN39_INTERNAL_c2c77310_4_k_cu_aeb13df3_28374cuda3std3__441_GLOBAL__N__c2c77310_4_k_cu_aeb13df3_28376ignoreE,@object
	.size		_ZN39_INTERNAL_c2c77310_4_k_cu_aeb13df3_28374cuda3std3__441_GLOBAL__N__c2c77310_4_k_cu_aeb13df3_28376ignoreE,(_ZN39_INTERNAL_c2c77310_4_k_cu_aeb13df3_28374cute7productE - _ZN39_INTERNAL_c2c77310_4_k_cu_aeb13df3_28374cuda3std3__441_GLOBAL__N__c2c77310_4_k_cu_aeb13df3_28376ignoreE)
_ZN39_INTERNAL_c2c77310_4_k_cu_aeb13df3_28374cuda3std3__441_GLOBAL__N__c2c77310_4_k_cu_aeb13df3_28376ignoreE:
	.zero		1
	.type		_ZN39_INTERNAL_c2c77310_4_k_cu_aeb13df3_28374cute7productE,@object
	.size		_ZN39_INTERNAL_c2c77310_4_k_cu_aeb13df3_28374cute7productE,(_ZN39_INTERNAL_c2c77310_4_k_cu_aeb13df3_28374cuda3std3__45__cpo3endE - _ZN39_INTERNAL_c2c77310_4_k_cu_aeb13df3_28374cute7productE)
_ZN39_INTERNAL_c2c77310_4_k_cu_aeb13df3_28374cute7productE:
	.zero		1
	.type		_ZN39_INTERNAL_c2c77310_4_k_cu_aeb13df3_28374cuda3std3__45__cpo3endE,@object
	.size		_ZN39_INTERNAL_c2c77310_4_k_cu_aeb13df3_28374cuda3std3__45__cpo3endE,(_ZN39_INTERNAL_c2c77310_4_k_cu_aeb13df3_28374cuda3std3__419piecewise_constructE - _ZN39_INTERNAL_c2c77310_4_k_cu_aeb13df3_28374cuda3std3__45__cpo3endE)
_ZN39_INTERNAL_c2c77310_4_k_cu_aeb13df3_28374cuda3std3__45__cpo3endE:
	.zero		1
	.type		_ZN39_INTERNAL_c2c77310_4_k_cu_aeb13df3_28374cuda3std3__419piecewise_constructE,@object
	.size		_ZN39_INTERNAL_c2c77310_4_k_cu_aeb13df3_28374cuda3std3__419piecewise_constructE,(_ZN39_INTERNAL_c2c77310_4_k_cu_aeb13df3_28374cuda3std3__45__cpo4cendE - _ZN39_INTERNAL_c2c77310_4_k_cu_aeb13df3_28374cuda3std3__419piecewise_constructE)
_ZN39_INTERNAL_c2c77310_4_k_cu_aeb13df3_28374cuda3std3__419piecewise_constructE:
	.zero		1
	.type		_ZN39_INTERNAL_c2c77310_4_k_cu_aeb13df3_28374cuda3std3__45__cpo4cendE,@object
	.size		_ZN39_INTERNAL_c2c77310_4_k_cu_aeb13df3_28374cuda3std3__45__cpo4cendE,(_ZN39_INTERNAL_c2c77310_4_k_cu_aeb13df3_28374cuda3std6ranges3__45__cpo4swapE - _ZN39_INTERNAL_c2c77310_4_k_cu_aeb13df3_28374cuda3std3__45__cpo4cendE)
_ZN39_INTERNAL_c2c77310_4_k_cu_aeb13df3_28374cuda3std3__45__cpo4cendE:
	.zero		1
	.type		_ZN39_INTERNAL_c2c77310_4_k_cu_aeb13df3_28374cuda3std6ranges3__45__cpo4swapE,@object
	.size		_ZN39_INTERNAL_c2c77310_4_k_cu_aeb13df3_28374cuda3std6ranges3__45__cpo4swapE,(.L_7 - _ZN39_INTERNAL_c2c77310_4_k_cu_aeb13df3_28374cuda3std6ranges3__45__cpo4swapE)
_ZN39_INTERNAL_c2c77310_4_k_cu_aeb13df3_28374cuda3std6ranges3__45__cpo4swapE:
	.zero		1
.L_7:


//--------------------- .nv.constant0._ZN7cutlass13device_kernelINS_4conv6kernel13ConvUniversalINS1_16ConvProblemShapeILNS1_8OperatorE0ELi2EEENS1_10collective14CollectiveConvINS1_46MainloopSm90TmaGmmaWarpSpecializedImplicitGemmILS5_0ELi22ELi2EN4cute5tupleIJNSA_1CILi2EEENSC_ILi1EEESE_EEENS1_36KernelImplicitTmaWarpSpecializedSm90ELi1EEENSB_IJNSC_ILi256EEENSC_ILi64EEENSB_IJNSC_ILi32EEEEEEEEENS_12float_e4m3_tESN_NSA_8TiledMMAINSA_8MMA_AtomIJNSA_4SM904GMMA30MMA_64x64x32_F32E4M3E4M3_SS_TNILNSR_7ScaleInE1ELST_1EEEEEENSA_6LayoutINSB_IJSE_SE_SE_EEENSB_IJNSC_ILi0EEESY_SY_EEEEENSB_IJNSA_10UnderscoreES11_S11_EEEEENS7_6detail26Sm90ImplicitGemmTileTraitsINSA_20SM90_TMA_LOAD_IM2COLENSA_14ComposedLayoutINSA_7SwizzleILi1ELi4ELi3EEENSA_18smem_ptr_flag_bitsILi8EEENSW_INSB_IJNSB_IJNSC_ILi8EEESK_EEENSB_IJSK_SE_EEENSB_IJSE_NSC_ILi22EEEEEEEEENSB_IJNSB_IJSK_SI_EEENSB_IJSE_SY_EEENSB_IJSY_NSC_ILi8192EEEEEEEEEEEEEvEENS15_INSA_23SM90_TMA_LOAD_MULTICASTENS17_IS19_S1B_NSW_INSB_IJNSB_IJS1C_S1C_EEES1E_S1G_EEENSB_IJS1I_S1J_NSB_IJSY_NSC_ILi2048EEEEEEEEEEEEEvEEEENS_8epilogue10collective6detail29Sm90TmaWarpSpecializedAdapterINS21_15DefaultEpilogueISN_NSB_IJNSB_IJlllEEESE_SY_EEES26_NS20_6thread17LinearCombinationISN_Li1EffLNS27_9ScaleType4KindE0ELNS_15FloatRoundStyleE2ESN_EENS_4gemm15EpilogueDefaultEEEEEvvEEEEvNT_6ParamsE --------------------------
	.section	.nv.constant0._ZN7cutlass13device_kernelINS_4conv6kernel13ConvUniversalINS1_16ConvProblemShapeILNS1_8OperatorE0ELi2EEENS1_10collective14CollectiveConvINS1_46MainloopSm90TmaGmmaWarpSpecializedImplicitGemmILS5_0ELi22ELi2EN4cute5tupleIJNSA_1CILi2EEENSC_ILi1EEESE_EEENS1_36KernelImplicitTmaWarpSpecializedSm90ELi1EEENSB_IJNSC_ILi256EEENSC_ILi64EEENSB_IJNSC_ILi32EEEEEEEEENS_12float_e4m3_tESN_NSA_8TiledMMAINSA_8MMA_AtomIJNSA_4SM904GMMA30MMA_64x64x32_F32E4M3E4M3_SS_TNILNSR_7ScaleInE1ELST_1EEEEEENSA_6LayoutINSB_IJSE_SE_SE_EEENSB_IJNSC_ILi0EEESY_SY_EEEEENSB_IJNSA_10UnderscoreES11_S11_EEEEENS7_6detail26Sm90ImplicitGemmTileTraitsINSA_20SM90_TMA_LOAD_IM2COLENSA_14ComposedLayoutINSA_7SwizzleILi1ELi4ELi3EEENSA_18smem_ptr_flag_bitsILi8EEENSW_INSB_IJNSB_IJNSC_ILi8EEESK_EEENSB_IJSK_SE_EEENSB_IJSE_NSC_ILi22EEEEEEEEENSB_IJNSB_IJSK_SI_EEENSB_IJSE_SY_EEENSB_IJSY_NSC_ILi8192EEEEEEEEEEEEEvEENS15_INSA_23SM90_TMA_LOAD_MULTICASTENS17_IS19_S1B_NSW_INSB_IJNSB_IJS1C_S1C_EEES1E_S1G_EEENSB_IJS1I_S1J_NSB_IJSY_NSC_ILi2048EEEEEEEEEEEEEvEEEENS_8epilogue10collective6detail29Sm90TmaWarpSpecializedAdapterINS21_15DefaultEpilogueISN_NSB_IJNSB_IJlllEEESE_SY_EEES26_NS20_6thread17LinearCombinationISN_Li1EffLNS27_9ScaleType4KindE0ELNS_15FloatRoundStyleE2ESN_EENS_4gemm15EpilogueDefaultEEEEEvvEEEEvNT_6ParamsE,"a",@progbits
	.sectionflags	@""
	.align	4
.nv.constant0._ZN7cutlass13device_kernelINS_4conv6kernel13ConvUniversalINS1_16ConvProblemShapeILNS1_8OperatorE0ELi2EEENS1_10collective14CollectiveConvINS1_46MainloopSm90TmaGmmaWarpSpecializedImplicitGemmILS5_0ELi22ELi2EN4cute5tupleIJNSA_1CILi2EEENSC_ILi1EEESE_EEENS1_36KernelImplicitTmaWarpSpecializedSm90ELi1EEENSB_IJNSC_ILi256EEENSC_ILi64EEENSB_IJNSC_ILi32EEEEEEEEENS_12float_e4m3_tESN_NSA_8TiledMMAINSA_8MMA_AtomIJNSA_4SM904GMMA30MMA_64x64x32_F32E4M3E4M3_SS_TNILNSR_7ScaleInE1ELST_1EEEEEENSA_6LayoutINSB_IJSE_SE_SE_EEENSB_IJNSC_ILi0EEESY_SY_EEEEENSB_IJNSA_10UnderscoreES11_S11_EEEEENS7_6detail26Sm90ImplicitGemmTileTraitsINSA_20SM90_TMA_LOAD_IM2COLENSA_14ComposedLayoutINSA_7SwizzleILi1ELi4ELi3EEENSA_18smem_ptr_flag_bitsILi8EEENSW_INSB_IJNSB_IJNSC_ILi8EEESK_EEENSB_IJSK_SE_EEENSB_IJSE_NSC_ILi22EEEEEEEEENSB_IJNSB_IJSK_SI_EEENSB_IJSE_SY_EEENSB_IJSY_NSC_ILi8192EEEEEEEEEEEEEvEENS15_INSA_23SM90_TMA_LOAD_MULTICASTENS17_IS19_S1B_NSW_INSB_IJNSB_IJS1C_S1C_EEES1E_S1G_EEENSB_IJS1I_S1J_NSB_IJSY_NSC_ILi2048EEEEEEEEEEEEEvEEEENS_8epilogue10collective6detail29Sm90TmaWarpSpecializedAdapterINS21_15DefaultEpilogueISN_NSB_IJNSB_IJlllEEESE_SY_EEES26_NS20_6thread17LinearCombinationISN_Li1EffLNS27_9ScaleType4KindE0ELNS_15FloatRoundStyleE2ESN_EENS_4gemm15EpilogueDefaultEEEEEvvEEEEvNT_6ParamsE:
	.zero		1536


//--------------------- SYMBOLS --------------------------

	.type		.nv.reservedSmem.offset0,@object
	.size		.nv.reservedSmem.offset0,0x4
